//
// Generated by NVIDIA NVVM Compiler
//
// Compiler Build ID: CL-36424714
// Cuda compilation tools, release 13.0, V13.0.88
// Based on NVVM 20.0.0
//

.version 9.0
.target sm_100
.address_size 64

	// .globl	_Z22hebbian_forward_kernelPKfS0_S0_S0_S0_PfS1_ii
.extern .shared .align 16 .b8 smem[];

.visible .entry _Z22hebbian_forward_kernelPKfS0_S0_S0_S0_PfS1_ii(
	.param .u64 .ptr .align 1 _Z22hebbian_forward_kernelPKfS0_S0_S0_S0_PfS1_ii_param_0,
	.param .u64 .ptr .align 1 _Z22hebbian_forward_kernelPKfS0_S0_S0_S0_PfS1_ii_param_1,
	.param .u64 .ptr .align 1 _Z22hebbian_forward_kernelPKfS0_S0_S0_S0_PfS1_ii_param_2,
	.param .u64 .ptr .align 1 _Z22hebbian_forward_kernelPKfS0_S0_S0_S0_PfS1_ii_param_3,
	.param .u64 .ptr .align 1 _Z22hebbian_forward_kernelPKfS0_S0_S0_S0_PfS1_ii_param_4,
	.param .u64 .ptr .align 1 _Z22hebbian_forward_kernelPKfS0_S0_S0_S0_PfS1_ii_param_5,
	.param .u64 .ptr .align 1 _Z22hebbian_forward_kernelPKfS0_S0_S0_S0_PfS1_ii_param_6,
	.param .u32 _Z22hebbian_forward_kernelPKfS0_S0_S0_S0_PfS1_ii_param_7,
	.param .u32 _Z22hebbian_forward_kernelPKfS0_S0_S0_S0_PfS1_ii_param_8
)
{
	.reg .pred 	%p<21>;
	.reg .b32 	%r<83>;
	.reg .b32 	%f<126>;
	.reg .b64 	%rd<56>;

	ld.param.u64 	%rd16, [_Z22hebbian_forward_kernelPKfS0_S0_S0_S0_PfS1_ii_param_2];
	ld.param.u64 	%rd14, [_Z22hebbian_forward_kernelPKfS0_S0_S0_S0_PfS1_ii_param_4];
	ld.param.u64 	%rd17, [_Z22hebbian_forward_kernelPKfS0_S0_S0_S0_PfS1_ii_param_5];
	ld.param.u32 	%r34, [_Z22hebbian_forward_kernelPKfS0_S0_S0_S0_PfS1_ii_param_7];
	ld.param.u32 	%r35, [_Z22hebbian_forward_kernelPKfS0_S0_S0_S0_PfS1_ii_param_8];
	cvta.to.global.u64 	%rd1, %rd17;
	cvta.to.global.u64 	%rd2, %rd16;
	mov.u32 	%r1, %tid.x;
	mul.lo.s32 	%r2, %r35, %r35;
	setp.ge.u32 	%p1, %r1, %r2;
	@%p1 bra 	$L__BB0_3;
	mov.u32 	%r3, %ntid.x;
	cvta.to.global.u64 	%rd3, %rd14;
	mov.u32 	%r37, smem;
	mov.u32 	%r73, %r1;
$L__BB0_2:
	mul.wide.s32 	%rd18, %r73, 4;
	add.s64 	%rd19, %rd3, %rd18;
	ld.global.nc.f32 	%f16, [%rd19];
	shl.b32 	%r36, %r73, 2;
	add.s32 	%r38, %r37, %r36;
	st.shared.f32 	[%r38], %f16;
	add.s32 	%r73, %r73, %r3;
	setp.lt.s32 	%p2, %r73, %r2;
	@%p2 bra 	$L__BB0_2;
$L__BB0_3:
	setp.ge.u32 	%p3, %r1, %r2;
	bar.sync 	0;
	@%p3 bra 	$L__BB0_6;
	mov.u32 	%r6, %ntid.x;
	mov.u32 	%r40, smem;
	mov.u32 	%r74, %r1;
$L__BB0_5:
	shl.b32 	%r39, %r74, 2;
	add.s32 	%r41, %r40, %r39;
	ld.shared.f32 	%f17, [%r41];
	mul.wide.s32 	%rd20, %r74, 4;
	add.s64 	%rd21, %rd1, %rd20;
	st.global.f32 	[%rd21], %f17;
	add.s32 	%r74, %r74, %r6;
	setp.lt.s32 	%p4, %r74, %r2;
	@%p4 bra 	$L__BB0_5;
$L__BB0_6:
	bar.sync 	0;
	setp.lt.s32 	%p5, %r34, 1;
	@%p5 bra 	$L__BB0_30;
	ld.param.u64 	%rd52, [_Z22hebbian_forward_kernelPKfS0_S0_S0_S0_PfS1_ii_param_1];
	ld.param.u64 	%rd51, [_Z22hebbian_forward_kernelPKfS0_S0_S0_S0_PfS1_ii_param_0];
	mov.u32 	%r9, %ntid.x;
	mul.lo.s32 	%r10, %r35, %r1;
	add.s32 	%r11, %r35, -1;
	and.b32  	%r12, %r35, 15;
	and.b32  	%r13, %r35, 7;
	and.b32  	%r14, %r35, -16;
	and.b32  	%r15, %r35, 3;
	neg.s32 	%r16, %r14;
	cvta.to.global.u64 	%rd4, %rd52;
	cvta.to.global.u64 	%rd5, %rd51;
	mov.b32 	%r75, 0;
$L__BB0_8:
	setp.ge.u32 	%p6, %r1, %r2;
	mul.lo.s32 	%r43, %r75, %r35;
	cvt.s64.s32 	%rd6, %r43;
	@%p6 bra 	$L__BB0_11;
	ld.param.u64 	%rd53, [_Z22hebbian_forward_kernelPKfS0_S0_S0_S0_PfS1_ii_param_3];
	cvta.to.global.u64 	%rd22, %rd53;
	mul.wide.u32 	%rd23, %r75, 4;
	add.s64 	%rd24, %rd22, %rd23;
	ld.global.nc.f32 	%f18, [%rd24];
	mov.f32 	%f19, 0f3F800000;
	sub.f32 	%f1, %f19, %f18;
	mov.u32 	%r76, %r1;
$L__BB0_10:
	div.s32 	%r44, %r76, %r35;
	mul.lo.s32 	%r45, %r44, %r35;
	sub.s32 	%r46, %r76, %r45;
	shl.b32 	%r47, %r76, 2;
	mov.u32 	%r48, smem;
	add.s32 	%r49, %r48, %r47;
	ld.shared.f32 	%f20, [%r49];
	cvt.s64.s32 	%rd25, %r44;
	add.s64 	%rd26, %rd25, %rd6;
	shl.b64 	%rd27, %rd26, 2;
	add.s64 	%rd28, %rd4, %rd27;
	ld.global.nc.f32 	%f21, [%rd28];
	cvt.s64.s32 	%rd29, %r46;
	add.s64 	%rd30, %rd29, %rd6;
	shl.b64 	%rd31, %rd30, 2;
	add.s64 	%rd32, %rd5, %rd31;
	ld.global.nc.f32 	%f22, [%rd32];
	mul.f32 	%f23, %f21, %f22;
	fma.rn.f32 	%f24, %f1, %f20, %f23;
	st.shared.f32 	[%r49], %f24;
	add.s32 	%r76, %r76, %r9;
	setp.lt.s32 	%p7, %r76, %r2;
	@%p7 bra 	$L__BB0_10;
$L__BB0_11:
	setp.ge.u32 	%p8, %r1, %r2;
	bar.sync 	0;
	add.s32 	%r75, %r75, 1;
	@%p8 bra 	$L__BB0_14;
	mov.u32 	%r77, %r1;
$L__BB0_13:
	shl.b32 	%r50, %r77, 2;
	mov.u32 	%r51, smem;
	add.s32 	%r52, %r51, %r50;
	ld.shared.f32 	%f25, [%r52];
	mad.lo.s32 	%r53, %r75, %r2, %r77;
	mul.wide.s32 	%rd33, %r53, 4;
	add.s64 	%rd34, %rd1, %rd33;
	st.global.f32 	[%rd34], %f25;
	add.s32 	%r77, %r77, %r9;
	setp.lt.s32 	%p9, %r77, %r2;
	@%p9 bra 	$L__BB0_13;
$L__BB0_14:
	setp.ge.s32 	%p10, %r1, %r35;
	@%p10 bra 	$L__BB0_29;
	setp.lt.u32 	%p11, %r11, 15;
	mov.f32 	%f125, 0f00000000;
	mov.b32 	%r81, 0;
	@%p11 bra 	$L__BB0_18;
	shl.b32 	%r55, %r10, 2;
	mov.u32 	%r56, smem;
	add.s32 	%r57, %r55, %r56;
	add.s32 	%r78, %r57, 32;
	shl.b64 	%rd35, %rd6, 2;
	add.s64 	%rd36, %rd2, %rd35;
	add.s64 	%rd55, %rd36, 32;
	mov.f32 	%f125, 0f00000000;
	mov.u32 	%r79, %r16;
$L__BB0_17:
	.pragma "nounroll";
	ld.shared.f32 	%f29, [%r78+-32];
	ld.global.nc.f32 	%f30, [%rd55+-32];
	fma.rn.f32 	%f31, %f29, %f30, %f125;
	ld.shared.f32 	%f32, [%r78+-28];
	ld.global.nc.f32 	%f33, [%rd55+-28];
	fma.rn.f32 	%f34, %f32, %f33, %f31;
	ld.shared.f32 	%f35, [%r78+-24];
	ld.global.nc.f32 	%f36, [%rd55+-24];
	fma.rn.f32 	%f37, %f35, %f36, %f34;
	ld.shared.f32 	%f38, [%r78+-20];
	ld.global.nc.f32 	%f39, [%rd55+-20];
	fma.rn.f32 	%f40, %f38, %f39, %f37;
	ld.shared.f32 	%f41, [%r78+-16];
	ld.global.nc.f32 	%f42, [%rd55+-16];
	fma.rn.f32 	%f43, %f41, %f42, %f40;
	ld.shared.f32 	%f44, [%r78+-12];
	ld.global.nc.f32 	%f45, [%rd55+-12];
	fma.rn.f32 	%f46, %f44, %f45, %f43;
	ld.shared.f32 	%f47, [%r78+-8];
	ld.global.nc.f32 	%f48, [%rd55+-8];
	fma.rn.f32 	%f49, %f47, %f48, %f46;
	ld.shared.f32 	%f50, [%r78+-4];
	ld.global.nc.f32 	%f51, [%rd55+-4];
	fma.rn.f32 	%f52, %f50, %f51, %f49;
	ld.shared.f32 	%f53, [%r78];
	ld.global.nc.f32 	%f54, [%rd55];
	fma.rn.f32 	%f55, %f53, %f54, %f52;
	ld.shared.f32 	%f56, [%r78+4];
	ld.global.nc.f32 	%f57, [%rd55+4];
	fma.rn.f32 	%f58, %f56, %f57, %f55;
	ld.shared.f32 	%f59, [%r78+8];
	ld.global.nc.f32 	%f60, [%rd55+8];
	fma.rn.f32 	%f61, %f59, %f60, %f58;
	ld.shared.f32 	%f62, [%r78+12];
	ld.global.nc.f32 	%f63, [%rd55+12];
	fma.rn.f32 	%f64, %f62, %f63, %f61;
	ld.shared.f32 	%f65, [%r78+16];
	ld.global.nc.f32 	%f66, [%rd55+16];
	fma.rn.f32 	%f67, %f65, %f66, %f64;
	ld.shared.f32 	%f68, [%r78+20];
	ld.global.nc.f32 	%f69, [%rd55+20];
	fma.rn.f32 	%f70, %f68, %f69, %f67;
	ld.shared.f32 	%f71, [%r78+24];
	ld.global.nc.f32 	%f72, [%rd55+24];
	fma.rn.f32 	%f73, %f71, %f72, %f70;
	ld.shared.f32 	%f74, [%r78+28];
	ld.global.nc.f32 	%f75, [%rd55+28];
	fma.rn.f32 	%f125, %f74, %f75, %f73;
	add.s32 	%r79, %r79, 16;
	add.s32 	%r78, %r78, 64;
	add.s64 	%rd55, %rd55, 64;
	setp.ne.s32 	%p12, %r79, 0;
	mov.u32 	%r81, %r14;
	@%p12 bra 	$L__BB0_17;
$L__BB0_18:
	setp.eq.s32 	%p13, %r12, 0;
	@%p13 bra 	$L__BB0_28;
	add.s32 	%r58, %r12, -1;
	setp.lt.u32 	%p14, %r58, 7;
	@%p14 bra 	$L__BB0_21;
	add.s32 	%r59, %r81, %r10;
	shl.b32 	%r60, %r59, 2;
	mov.u32 	%r61, smem;
	add.s32 	%r62, %r61, %r60;
	ld.shared.f32 	%f77, [%r62];
	cvt.u64.u32 	%rd37, %r81;
	add.s64 	%rd38, %rd37, %rd6;
	shl.b64 	%rd39, %rd38, 2;
	add.s64 	%rd40, %rd2, %rd39;
	ld.global.nc.f32 	%f78, [%rd40];
	fma.rn.f32 	%f79, %f77, %f78, %f125;
	ld.shared.f32 	%f80, [%r62+4];
	ld.global.nc.f32 	%f81, [%rd40+4];
	fma.rn.f32 	%f82, %f80, %f81, %f79;
	ld.shared.f32 	%f83, [%r62+8];
	ld.global.nc.f32 	%f84, [%rd40+8];
	fma.rn.f32 	%f85, %f83, %f84, %f82;
	ld.shared.f32 	%f86, [%r62+12];
	ld.global.nc.f32 	%f87, [%rd40+12];
	fma.rn.f32 	%f88, %f86, %f87, %f85;
	ld.shared.f32 	%f89, [%r62+16];
	ld.global.nc.f32 	%f90, [%rd40+16];
	fma.rn.f32 	%f91, %f89, %f90, %f88;
	ld.shared.f32 	%f92, [%r62+20];
	ld.global.nc.f32 	%f93, [%rd40+20];
	fma.rn.f32 	%f94, %f92, %f93, %f91;
	ld.shared.f32 	%f95, [%r62+24];
	ld.global.nc.f32 	%f96, [%rd40+24];
	fma.rn.f32 	%f97, %f95, %f96, %f94;
	ld.shared.f32 	%f98, [%r62+28];
	ld.global.nc.f32 	%f99, [%rd40+28];
	fma.rn.f32 	%f125, %f98, %f99, %f97;
	add.s32 	%r81, %r81, 8;
$L__BB0_21:
	setp.eq.s32 	%p15, %r13, 0;
	@%p15 bra 	$L__BB0_28;
	add.s32 	%r63, %r13, -1;
	setp.lt.u32 	%p16, %r63, 3;
	@%p16 bra 	$L__BB0_24;
	add.s32 	%r64, %r81, %r10;
	shl.b32 	%r65, %r64, 2;
	mov.u32 	%r66, smem;
	add.s32 	%r67, %r66, %r65;
	ld.shared.f32 	%f101, [%r67];
	cvt.u64.u32 	%rd41, %r81;
	add.s64 	%rd42, %rd41, %rd6;
	shl.b64 	%rd43, %rd42, 2;
	add.s64 	%rd44, %rd2, %rd43;
	ld.global.nc.f32 	%f102, [%rd44];
	fma.rn.f32 	%f103, %f101, %f102, %f125;
	ld.shared.f32 	%f104, [%r67+4];
	ld.global.nc.f32 	%f105, [%rd44+4];
	fma.rn.f32 	%f106, %f104, %f105, %f103;
	ld.shared.f32 	%f107, [%r67+8];
	ld.global.nc.f32 	%f108, [%rd44+8];
	fma.rn.f32 	%f109, %f107, %f108, %f106;
	ld.shared.f32 	%f110, [%r67+12];
	ld.global.nc.f32 	%f111, [%rd44+12];
	fma.rn.f32 	%f125, %f110, %f111, %f109;
	add.s32 	%r81, %r81, 4;
$L__BB0_24:
	setp.eq.s32 	%p17, %r15, 0;
	@%p17 bra 	$L__BB0_28;
	setp.eq.s32 	%p18, %r15, 1;
	add.s32 	%r68, %r81, %r10;
	shl.b32 	%r69, %r68, 2;
	mov.u32 	%r70, smem;
	add.s32 	%r33, %r70, %r69;
	ld.shared.f32 	%f112, [%r33];
	cvt.u64.u32 	%rd45, %r81;
	add.s64 	%rd46, %rd45, %rd6;
	shl.b64 	%rd47, %rd46, 2;
	add.s64 	%rd10, %rd2, %rd47;
	ld.global.nc.f32 	%f113, [%rd10];
	fma.rn.f32 	%f125, %f112, %f113, %f125;
	@%p18 bra 	$L__BB0_28;
	setp.eq.s32 	%p19, %r15, 2;
	ld.shared.f32 	%f114, [%r33+4];
	ld.global.nc.f32 	%f115, [%rd10+4];
	fma.rn.f32 	%f125, %f114, %f115, %f125;
	@%p19 bra 	$L__BB0_28;
	ld.shared.f32 	%f116, [%r33+8];
	ld.global.nc.f32 	%f117, [%rd10+8];
	fma.rn.f32 	%f125, %f116, %f117, %f125;
$L__BB0_28:
	ld.param.u64 	%rd54, [_Z22hebbian_forward_kernelPKfS0_S0_S0_S0_PfS1_ii_param_6];
	cvt.u32.u64 	%r71, %rd6;
	add.s32 	%r72, %r71, %r1;
	cvta.to.global.u64 	%rd48, %rd54;
	mul.wide.s32 	%rd49, %r72, 4;
	add.s64 	%rd50, %rd48, %rd49;
	st.global.f32 	[%rd50], %f125;
$L__BB0_29:
	bar.sync 	0;
	setp.ne.s32 	%p20, %r75, %r34;
	@%p20 bra 	$L__BB0_8;
$L__BB0_30:
	ret;

}
	// .globl	_Z27hebbian_forward_ckpt_kernelPKfS0_S0_S0_S0_PfS1_iii
.visible .entry _Z27hebbian_forward_ckpt_kernelPKfS0_S0_S0_S0_PfS1_iii(
	.param .u64 .ptr .align 1 _Z27hebbian_forward_ckpt_kernelPKfS0_S0_S0_S0_PfS1_iii_param_0,
	.param .u64 .ptr .align 1 _Z27hebbian_forward_ckpt_kernelPKfS0_S0_S0_S0_PfS1_iii_param_1,
	.param .u64 .ptr .align 1 _Z27hebbian_forward_ckpt_kernelPKfS0_S0_S0_S0_PfS1_iii_param_2,
	.param .u64 .ptr .align 1 _Z27hebbian_forward_ckpt_kernelPKfS0_S0_S0_S0_PfS1_iii_param_3,
	.param .u64 .ptr .align 1 _Z27hebbian_forward_ckpt_kernelPKfS0_S0_S0_S0_PfS1_iii_param_4,
	.param .u64 .ptr .align 1 _Z27hebbian_forward_ckpt_kernelPKfS0_S0_S0_S0_PfS1_iii_param_5,
	.param .u64 .ptr .align 1 _Z27hebbian_forward_ckpt_kernelPKfS0_S0_S0_S0_PfS1_iii_param_6,
	.param .u32 _Z27hebbian_forward_ckpt_kernelPKfS0_S0_S0_S0_PfS1_iii_param_7,
	.param .u32 _Z27hebbian_forward_ckpt_kernelPKfS0_S0_S0_S0_PfS1_iii_param_8,
	.param .u32 _Z27hebbian_forward_ckpt_kernelPKfS0_S0_S0_S0_PfS1_iii_param_9
)
{
	.reg .pred 	%p<24>;
	.reg .b32 	%r<92>;
	.reg .b32 	%f<126>;
	.reg .b64 	%rd<52>;

	ld.param.u64 	%rd13, [_Z27hebbian_forward_ckpt_kernelPKfS0_S0_S0_S0_PfS1_iii_param_0];
	ld.param.u64 	%rd14, [_Z27hebbian_forward_ckpt_kernelPKfS0_S0_S0_S0_PfS1_iii_param_1];
	ld.param.u64 	%rd18, [_Z27hebbian_forward_ckpt_kernelPKfS0_S0_S0_S0_PfS1_iii_param_2];
	ld.param.u64 	%rd15, [_Z27hebbian_forward_ckpt_kernelPKfS0_S0_S0_S0_PfS1_iii_param_3];
	ld.param.u64 	%rd16, [_Z27hebbian_forward_ckpt_kernelPKfS0_S0_S0_S0_PfS1_iii_param_4];
	ld.param.u64 	%rd19, [_Z27hebbian_forward_ckpt_kernelPKfS0_S0_S0_S0_PfS1_iii_param_5];
	ld.param.u64 	%rd17, [_Z27hebbian_forward_ckpt_kernelPKfS0_S0_S0_S0_PfS1_iii_param_6];
	ld.param.u32 	%r39, [_Z27hebbian_forward_ckpt_kernelPKfS0_S0_S0_S0_PfS1_iii_param_7];
	ld.param.u32 	%r40, [_Z27hebbian_forward_ckpt_kernelPKfS0_S0_S0_S0_PfS1_iii_param_8];
	ld.param.u32 	%r41, [_Z27hebbian_forward_ckpt_kernelPKfS0_S0_S0_S0_PfS1_iii_param_9];
	cvta.to.global.u64 	%rd1, %rd19;
	cvta.to.global.u64 	%rd2, %rd18;
	mov.u32 	%r1, %tid.x;
	mul.lo.s32 	%r2, %r40, %r40;
	setp.ge.u32 	%p1, %r1, %r2;
	@%p1 bra 	$L__BB1_3;
	mov.u32 	%r3, %ntid.x;
	cvta.to.global.u64 	%rd3, %rd16;
	mov.u32 	%r80, %r1;
$L__BB1_2:
	mul.wide.s32 	%rd20, %r80, 4;
	add.s64 	%rd21, %rd3, %rd20;
	ld.global.nc.f32 	%f16, [%rd21];
	shl.b32 	%r42, %r80, 2;
	mov.u32 	%r43, smem;
	add.s32 	%r44, %r43, %r42;
	st.shared.f32 	[%r44], %f16;
	add.s32 	%r80, %r80, %r3;
	setp.lt.s32 	%p2, %r80, %r2;
	@%p2 bra 	$L__BB1_2;
$L__BB1_3:
	setp.ge.u32 	%p3, %r1, %r2;
	bar.sync 	0;
	@%p3 bra 	$L__BB1_6;
	mov.u32 	%r6, %ntid.x;
	mov.u32 	%r46, smem;
	mov.u32 	%r81, %r1;
$L__BB1_5:
	shl.b32 	%r45, %r81, 2;
	add.s32 	%r47, %r46, %r45;
	ld.shared.f32 	%f17, [%r47];
	mul.wide.s32 	%rd22, %r81, 4;
	add.s64 	%rd23, %rd1, %rd22;
	st.global.f32 	[%rd23], %f17;
	add.s32 	%r81, %r81, %r6;
	setp.lt.s32 	%p4, %r81, %r2;
	@%p4 bra 	$L__BB1_5;
$L__BB1_6:
	bar.sync 	0;
	setp.lt.s32 	%p5, %r39, 1;
	@%p5 bra 	$L__BB1_32;
	mov.u32 	%r9, %ntid.x;
	mul.lo.s32 	%r10, %r40, %r1;
	add.s32 	%r11, %r40, -1;
	and.b32  	%r12, %r40, 15;
	and.b32  	%r13, %r40, 7;
	add.s32 	%r14, %r13, -1;
	and.b32  	%r15, %r40, -16;
	and.b32  	%r16, %r40, 3;
	neg.s32 	%r17, %r15;
	shl.b32 	%r50, %r10, 2;
	mov.u32 	%r51, smem;
	add.s32 	%r52, %r50, %r51;
	add.s32 	%r18, %r52, 32;
	cvta.to.global.u64 	%rd4, %rd15;
	cvta.to.global.u64 	%rd5, %rd17;
	cvta.to.global.u64 	%rd6, %rd14;
	cvta.to.global.u64 	%rd7, %rd13;
	mov.b32 	%r86, 1;
	mov.b32 	%r82, 0;
$L__BB1_8:
	setp.ge.u32 	%p6, %r1, %r2;
	mul.lo.s32 	%r53, %r82, %r40;
	cvt.s64.s32 	%rd8, %r53;
	@%p6 bra 	$L__BB1_11;
	mul.wide.u32 	%rd24, %r82, 4;
	add.s64 	%rd25, %rd4, %rd24;
	ld.global.nc.f32 	%f18, [%rd25];
	mov.f32 	%f19, 0f3F800000;
	sub.f32 	%f1, %f19, %f18;
	mov.u32 	%r84, %r1;
$L__BB1_10:
	div.s32 	%r54, %r84, %r40;
	mul.lo.s32 	%r55, %r54, %r40;
	sub.s32 	%r56, %r84, %r55;
	shl.b32 	%r57, %r84, 2;
	mov.u32 	%r58, smem;
	add.s32 	%r59, %r58, %r57;
	ld.shared.f32 	%f20, [%r59];
	cvt.s64.s32 	%rd26, %r54;
	add.s64 	%rd27, %rd26, %rd8;
	shl.b64 	%rd28, %rd27, 2;
	add.s64 	%rd29, %rd6, %rd28;
	ld.global.nc.f32 	%f21, [%rd29];
	cvt.s64.s32 	%rd30, %r56;
	add.s64 	%rd31, %rd30, %rd8;
	shl.b64 	%rd32, %rd31, 2;
	add.s64 	%rd33, %rd7, %rd32;
	ld.global.nc.f32 	%f22, [%rd33];
	mul.f32 	%f23, %f21, %f22;
	fma.rn.f32 	%f24, %f1, %f20, %f23;
	st.shared.f32 	[%r59], %f24;
	add.s32 	%r84, %r84, %r9;
	setp.lt.s32 	%p7, %r84, %r2;
	@%p7 bra 	$L__BB1_10;
$L__BB1_11:
	bar.sync 	0;
	add.s32 	%r82, %r82, 1;
	rem.s32 	%r60, %r82, %r41;
	setp.ne.s32 	%p8, %r60, 0;
	setp.ne.s32 	%p9, %r82, %r39;
	and.pred  	%p10, %p9, %p8;
	@%p10 bra 	$L__BB1_16;
	@%p6 bra 	$L__BB1_15;
	mul.lo.s32 	%r24, %r86, %r2;
	mov.u32 	%r85, %r1;
$L__BB1_14:
	shl.b32 	%r61, %r85, 2;
	mov.u32 	%r62, smem;
	add.s32 	%r63, %r62, %r61;
	ld.shared.f32 	%f25, [%r63];
	add.s32 	%r64, %r85, %r24;
	mul.wide.s32 	%rd34, %r64, 4;
	add.s64 	%rd35, %rd1, %rd34;
	st.global.f32 	[%rd35], %f25;
	add.s32 	%r85, %r85, %r9;
	setp.lt.s32 	%p12, %r85, %r2;
	@%p12 bra 	$L__BB1_14;
$L__BB1_15:
	add.s32 	%r86, %r86, 1;
$L__BB1_16:
	setp.ge.s32 	%p13, %r1, %r40;
	@%p13 bra 	$L__BB1_31;
	setp.lt.u32 	%p14, %r11, 15;
	mov.f32 	%f125, 0f00000000;
	mov.b32 	%r90, 0;
	@%p14 bra 	$L__BB1_20;
	shl.b64 	%rd36, %rd8, 2;
	add.s64 	%rd37, %rd2, %rd36;
	add.s64 	%rd51, %rd37, 32;
	mov.f32 	%f125, 0f00000000;
	mov.u32 	%r87, %r18;
	mov.u32 	%r88, %r17;
$L__BB1_19:
	.pragma "nounroll";
	ld.shared.f32 	%f29, [%r87+-32];
	ld.global.nc.f32 	%f30, [%rd51+-32];
	fma.rn.f32 	%f31, %f29, %f30, %f125;
	ld.shared.f32 	%f32, [%r87+-28];
	ld.global.nc.f32 	%f33, [%rd51+-28];
	fma.rn.f32 	%f34, %f32, %f33, %f31;
	ld.shared.f32 	%f35, [%r87+-24];
	ld.global.nc.f32 	%f36, [%rd51+-24];
	fma.rn.f32 	%f37, %f35, %f36, %f34;
	ld.shared.f32 	%f38, [%r87+-20];
	ld.global.nc.f32 	%f39, [%rd51+-20];
	fma.rn.f32 	%f40, %f38, %f39, %f37;
	ld.shared.f32 	%f41, [%r87+-16];
	ld.global.nc.f32 	%f42, [%rd51+-16];
	fma.rn.f32 	%f43, %f41, %f42, %f40;
	ld.shared.f32 	%f44, [%r87+-12];
	ld.global.nc.f32 	%f45, [%rd51+-12];
	fma.rn.f32 	%f46, %f44, %f45, %f43;
	ld.shared.f32 	%f47, [%r87+-8];
	ld.global.nc.f32 	%f48, [%rd51+-8];
	fma.rn.f32 	%f49, %f47, %f48, %f46;
	ld.shared.f32 	%f50, [%r87+-4];
	ld.global.nc.f32 	%f51, [%rd51+-4];
	fma.rn.f32 	%f52, %f50, %f51, %f49;
	ld.shared.f32 	%f53, [%r87];
	ld.global.nc.f32 	%f54, [%rd51];
	fma.rn.f32 	%f55, %f53, %f54, %f52;
	ld.shared.f32 	%f56, [%r87+4];
	ld.global.nc.f32 	%f57, [%rd51+4];
	fma.rn.f32 	%f58, %f56, %f57, %f55;
	ld.shared.f32 	%f59, [%r87+8];
	ld.global.nc.f32 	%f60, [%rd51+8];
	fma.rn.f32 	%f61, %f59, %f60, %f58;
	ld.shared.f32 	%f62, [%r87+12];
	ld.global.nc.f32 	%f63, [%rd51+12];
	fma.rn.f32 	%f64, %f62, %f63, %f61;
	ld.shared.f32 	%f65, [%r87+16];
	ld.global.nc.f32 	%f66, [%rd51+16];
	fma.rn.f32 	%f67, %f65, %f66, %f64;
	ld.shared.f32 	%f68, [%r87+20];
	ld.global.nc.f32 	%f69, [%rd51+20];
	fma.rn.f32 	%f70, %f68, %f69, %f67;
	ld.shared.f32 	%f71, [%r87+24];
	ld.global.nc.f32 	%f72, [%rd51+24];
	fma.rn.f32 	%f73, %f71, %f72, %f70;
	ld.shared.f32 	%f74, [%r87+28];
	ld.global.nc.f32 	%f75, [%rd51+28];
	fma.rn.f32 	%f125, %f74, %f75, %f73;
	add.s32 	%r88, %r88, 16;
	add.s32 	%r87, %r87, 64;
	add.s64 	%rd51, %rd51, 64;
	setp.ne.s32 	%p15, %r88, 0;
	mov.u32 	%r90, %r15;
	@%p15 bra 	$L__BB1_19;
$L__BB1_20:
	setp.eq.s32 	%p16, %r12, 0;
	@%p16 bra 	$L__BB1_30;
	add.s32 	%r66, %r12, -1;
	setp.lt.u32 	%p17, %r66, 7;
	@%p17 bra 	$L__BB1_23;
	add.s32 	%r67, %r90, %r10;
	shl.b32 	%r68, %r67, 2;
	mov.u32 	%r69, smem;
	add.s32 	%r70, %r69, %r68;
	ld.shared.f32 	%f77, [%r70];
	cvt.u64.u32 	%rd38, %r90;
	add.s64 	%rd39, %rd38, %rd8;
	shl.b64 	%rd40, %rd39, 2;
	add.s64 	%rd41, %rd2, %rd40;
	ld.global.nc.f32 	%f78, [%rd41];
	fma.rn.f32 	%f79, %f77, %f78, %f125;
	ld.shared.f32 	%f80, [%r70+4];
	ld.global.nc.f32 	%f81, [%rd41+4];
	fma.rn.f32 	%f82, %f80, %f81, %f79;
	ld.shared.f32 	%f83, [%r70+8];
	ld.global.nc.f32 	%f84, [%rd41+8];
	fma.rn.f32 	%f85, %f83, %f84, %f82;
	ld.shared.f32 	%f86, [%r70+12];
	ld.global.nc.f32 	%f87, [%rd41+12];
	fma.rn.f32 	%f88, %f86, %f87, %f85;
	ld.shared.f32 	%f89, [%r70+16];
	ld.global.nc.f32 	%f90, [%rd41+16];
	fma.rn.f32 	%f91, %f89, %f90, %f88;
	ld.shared.f32 	%f92, [%r70+20];
	ld.global.nc.f32 	%f93, [%rd41+20];
	fma.rn.f32 	%f94, %f92, %f93, %f91;
	ld.shared.f32 	%f95, [%r70+24];
	ld.global.nc.f32 	%f96, [%rd41+24];
	fma.rn.f32 	%f97, %f95, %f96, %f94;
	ld.shared.f32 	%f98, [%r70+28];
	ld.global.nc.f32 	%f99, [%rd41+28];
	fma.rn.f32 	%f125, %f98, %f99, %f97;
	add.s32 	%r90, %r90, 8;
$L__BB1_23:
	setp.eq.s32 	%p18, %r13, 0;
	@%p18 bra 	$L__BB1_30;
	setp.lt.u32 	%p19, %r14, 3;
	@%p19 bra 	$L__BB1_26;
	add.s32 	%r71, %r90, %r10;
	shl.b32 	%r72, %r71, 2;
	mov.u32 	%r73, smem;
	add.s32 	%r74, %r73, %r72;
	ld.shared.f32 	%f101, [%r74];
	cvt.u64.u32 	%rd42, %r90;
	add.s64 	%rd43, %rd42, %rd8;
	shl.b64 	%rd44, %rd43, 2;
	add.s64 	%rd45, %rd2, %rd44;
	ld.global.nc.f32 	%f102, [%rd45];
	fma.rn.f32 	%f103, %f101, %f102, %f125;
	ld.shared.f32 	%f104, [%r74+4];
	ld.global.nc.f32 	%f105, [%rd45+4];
	fma.rn.f32 	%f106, %f104, %f105, %f103;
	ld.shared.f32 	%f107, [%r74+8];
	ld.global.nc.f32 	%f108, [%rd45+8];
	fma.rn.f32 	%f109, %f107, %f108, %f106;
	ld.shared.f32 	%f110, [%r74+12];
	ld.global.nc.f32 	%f111, [%rd45+12];
	fma.rn.f32 	%f125, %f110, %f111, %f109;
	add.s32 	%r90, %r90, 4;
$L__BB1_26:
	setp.eq.s32 	%p20, %r16, 0;
	@%p20 bra 	$L__BB1_30;
	setp.eq.s32 	%p21, %r16, 1;
	add.s32 	%r75, %r90, %r10;
	shl.b32 	%r76, %r75, 2;
	mov.u32 	%r77, smem;
	add.s32 	%r38, %r77, %r76;
	ld.shared.f32 	%f112, [%r38];
	cvt.u64.u32 	%rd46, %r90;
	add.s64 	%rd47, %rd46, %rd8;
	shl.b64 	%rd48, %rd47, 2;
	add.s64 	%rd12, %rd2, %rd48;
	ld.global.nc.f32 	%f113, [%rd12];
	fma.rn.f32 	%f125, %f112, %f113, %f125;
	@%p21 bra 	$L__BB1_30;
	setp.eq.s32 	%p22, %r16, 2;
	ld.shared.f32 	%f114, [%r38+4];
	ld.global.nc.f32 	%f115, [%rd12+4];
	fma.rn.f32 	%f125, %f114, %f115, %f125;
	@%p22 bra 	$L__BB1_30;
	ld.shared.f32 	%f116, [%r38+8];
	ld.global.nc.f32 	%f117, [%rd12+8];
	fma.rn.f32 	%f125, %f116, %f117, %f125;
$L__BB1_30:
	cvt.u32.u64 	%r78, %rd8;
	add.s32 	%r79, %r78, %r1;
	mul.wide.s32 	%rd49, %r79, 4;
	add.s64 	%rd50, %rd5, %rd49;
	st.global.f32 	[%rd50], %f125;
$L__BB1_31:
	bar.sync 	0;
	@%p9 bra 	$L__BB1_8;
$L__BB1_32:
	ret;

}


// ===== COMPILED SASS (sm_100) =====

	.target	sm_100

	.elftype	@"ET_EXEC"


//--------------------- .note.nv.tkinfo           --------------------------
	.section	.note.nv.tkinfo,"",@"SHT_NOTE"
	.sectionflags	@"SHF_NOTE_NV_TKINFO"
	.tkinfo
        /*0018*/ 	.word	0x00000002
        /*0030*/ 	.string	""
        /*0030*/ 	.string	"ptxas"
        /*0030*/ 	.string	"Cuda compilation tools, release 13.0, V13.0.88"
        /*0030*/ 	.string	"Build cuda_13.0.r13.0/compiler.36424714_0"
        /*0030*/ 	.string	"-arch sm_100 -m 64 "



//--------------------- .note.nv.cuinfo           --------------------------
	.section	.note.nv.cuinfo,"",@"SHT_NOTE"
	.sectionflags	@"SHF_NOTE_NV_CUINFO"
        /*0018*/ 	.short	0x0002
        /*001a*/ 	.short	0x0064
        /*001c*/ 	.short	0x0082
	.zero		2


//--------------------- .nv.info                  --------------------------
	.section	.nv.info,"",@"SHT_CUDA_INFO"
	.align	4


	//----- nvinfo : EIATTR_REGCOUNT
	.align		4
        /*0000*/ 	.byte	0x04, 0x2f
        /*0002*/ 	.short	(.L_1 - .L_0)
	.align		4
.L_0:
        /*0004*/ 	.word	index@(_Z22hebbian_forward_kernelPKfS0_S0_S0_S0_PfS1_ii)
        /*0008*/ 	.word	0x00000020


	//----- nvinfo : EIATTR_FRAME_SIZE
	.align		4
.L_1:
        /*000c*/ 	.byte	0x04, 0x11
        /*000e*/ 	.short	(.L_3 - .L_2)
	.align		4
.L_2:
        /*0010*/ 	.word	index@(_Z22hebbian_forward_kernelPKfS0_S0_S0_S0_PfS1_ii)
        /*0014*/ 	.word	0x00000000


	//----- nvinfo : EIATTR_REGCOUNT
	.align		4
.L_3:
        /*0018*/ 	.byte	0x04, 0x2f
        /*001a*/ 	.short	(.L_5 - .L_4)
	.align		4
.L_4:
        /*001c*/ 	.word	index@(_Z27hebbian_forward_ckpt_kernelPKfS0_S0_S0_S0_PfS1_iii)
        /*0020*/ 	.word	0x0000001f


	//----- nvinfo : EIATTR_FRAME_SIZE
	.align		4
.L_5:
        /*0024*/ 	.byte	0x04, 0x11
        /*0026*/ 	.short	(.L_7 - .L_6)
	.align		4
.L_6:
        /*0028*/ 	.word	index@(_Z27hebbian_forward_ckpt_kernelPKfS0_S0_S0_S0_PfS1_iii)
        /*002c*/ 	.word	0x00000000


	//----- nvinfo : EIATTR_MIN_STACK_SIZE
	.align		4
.L_7:
        /*0030*/ 	.byte	0x04, 0x12
        /*0032*/ 	.short	(.L_9 - .L_8)
	.align		4
.L_8:
        /*0034*/ 	.word	index@(_Z27hebbian_forward_ckpt_kernelPKfS0_S0_S0_S0_PfS1_iii)
        /*0038*/ 	.word	0x00000000


	//----- nvinfo : EIATTR_MIN_STACK_SIZE
	.align		4
.L_9:
        /*003c*/ 	.byte	0x04, 0x12
        /*003e*/ 	.short	(.L_11 - .L_10)
	.align		4
.L_10:
        /*0040*/ 	.word	index@(_Z22hebbian_forward_kernelPKfS0_S0_S0_S0_PfS1_ii)
        /*0044*/ 	.word	0x00000000
.L_11:


//--------------------- .nv.compat                --------------------------
	.section	.nv.compat,"",@"SHT_CUDA_COMPAT_INFO"
	.align	4
        /*0000*/ 	.byte	0x02, 0x09, 0x00, 0x00, 0x02, 0x02, 0x01, 0x00, 0x02, 0x05, 0x05, 0x00, 0x03, 0x07, 0x01, 0x01
        /*0010*/ 	.byte	0x02, 0x03, 0x00, 0x00, 0x02, 0x06, 0x01, 0x00, 0x04, 0x0b, 0x08, 0x00, 0x09, 0x00, 0x00, 0x00
        /*0020*/ 	.byte	0x00, 0x00, 0x00, 0x00


//--------------------- .nv.info._Z27hebbian_forward_ckpt_kernelPKfS0_S0_S0_S0_PfS1_iii --------------------------
	.section	.nv.info._Z27hebbian_forward_ckpt_kernelPKfS0_S0_S0_S0_PfS1_iii,"",@"SHT_CUDA_INFO"
	.sectionflags	@""
	.align	4


	//----- nvinfo : EIATTR_CUDA_API_VERSION
	.align		4
        /*0000*/ 	.byte	0x04, 0x37
        /*0002*/ 	.short	(.L_13 - .L_12)
.L_12:
        /*0004*/ 	.word	0x00000082


	//----- nvinfo : EIATTR_KPARAM_INFO
	.align		4
.L_13:
        /*0008*/ 	.byte	0x04, 0x17
        /*000a*/ 	.short	(.L_15 - .L_14)
.L_14:
        /*000c*/ 	.word	0x00000000
        /*0010*/ 	.short	0x0009
        /*0012*/ 	.short	0x0040
        /*0014*/ 	.byte	0x00, 0xf0, 0x11, 0x00


	//----- nvinfo : EIATTR_KPARAM_INFO
	.align		4
.L_15:
        /*0018*/ 	.byte	0x04, 0x17
        /*001a*/ 	.short	(.L_17 - .L_16)
.L_16:
        /*001c*/ 	.word	0x00000000
        /*0020*/ 	.short	0x0008
        /*0022*/ 	.short	0x003c
        /*0024*/ 	.byte	0x00, 0xf0, 0x11, 0x00


	//----- nvinfo : EIATTR_KPARAM_INFO
	.align		4
.L_17:
        /*0028*/ 	.byte	0x04, 0x17
        /*002a*/ 	.short	(.L_19 - .L_18)
.L_18:
        /*002c*/ 	.word	0x00000000
        /*0030*/ 	.short	0x0007
        /*0032*/ 	.short	0x0038
        /*0034*/ 	.byte	0x00, 0xf0, 0x11, 0x00


	//----- nvinfo : EIATTR_KPARAM_INFO
	.align		4
.L_19:
        /*0038*/ 	.byte	0x04, 0x17
        /*003a*/ 	.short	(.L_21 - .L_20)
.L_20:
        /*003c*/ 	.word	0x00000000
        /*0040*/ 	.short	0x0006
        /*0042*/ 	.short	0x0030
        /*0044*/ 	.byte	0x00, 0xf5, 0x21, 0x00


	//----- nvinfo : EIATTR_KPARAM_INFO
	.align		4
.L_21:
        /*0048*/ 	.byte	0x04, 0x17
        /*004a*/ 	.short	(.L_23 - .L_22)
.L_22:
        /*004c*/ 	.word	0x00000000
        /*0050*/ 	.short	0x0005
        /*0052*/ 	.short	0x0028
        /*0054*/ 	.byte	0x00, 0xf5, 0x21, 0x00


	//----- nvinfo : EIATTR_KPARAM_INFO
	.align		4
.L_23:
        /*0058*/ 	.byte	0x04, 0x17
        /*005a*/ 	.short	(.L_25 - .L_24)
.L_24:
        /*005c*/ 	.word	0x00000000
        /*0060*/ 	.short	0x0004
        /*0062*/ 	.short	0x0020
        /*0064*/ 	.byte	0x00, 0xf5, 0x21, 0x00


	//----- nvinfo : EIATTR_KPARAM_INFO
	.align		4
.L_25:
        /*0068*/ 	.byte	0x04, 0x17
        /*006a*/ 	.short	(.L_27 - .L_26)
.L_26:
        /*006c*/ 	.word	0x00000000
        /*0070*/ 	.short	0x0003
        /*0072*/ 	.short	0x0018
        /*0074*/ 	.byte	0x00, 0xf5, 0x21, 0x00


	//----- nvinfo : EIATTR_KPARAM_INFO
	.align		4
.L_27:
        /*0078*/ 	.byte	0x04, 0x17
        /*007a*/ 	.short	(.L_29 - .L_28)
.L_28:
        /*007c*/ 	.word	0x00000000
        /*0080*/ 	.short	0x0002
        /*0082*/ 	.short	0x0010
        /*0084*/ 	.byte	0x00, 0xf5, 0x21, 0x00


	//----- nvinfo : EIATTR_KPARAM_INFO
	.align		4
.L_29:
        /*0088*/ 	.byte	0x04, 0x17
        /*008a*/ 	.short	(.L_31 - .L_30)
.L_30:
        /*008c*/ 	.word	0x00000000
        /*0090*/ 	.short	0x0001
        /*0092*/ 	.short	0x0008
        /*0094*/ 	.byte	0x00, 0xf5, 0x21, 0x00


	//----- nvinfo : EIATTR_KPARAM_INFO
	.align		4
.L_31:
        /*0098*/ 	.byte	0x04, 0x17
        /*009a*/ 	.short	(.L_33 - .L_32)
.L_32:
        /*009c*/ 	.word	0x00000000
        /*00a0*/ 	.short	0x0000
        /*00a2*/ 	.short	0x0000
        /*00a4*/ 	.byte	0x00, 0xf5, 0x21, 0x00


	//----- nvinfo : EIATTR_SPARSE_MMA_MASK
	.align		4
.L_33:
        /*00a8*/ 	.byte	0x03, 0x50
        /*00aa*/ 	.short	0x0000


	//----- nvinfo : EIATTR_MAXREG_COUNT
	.align		4
        /*00ac*/ 	.byte	0x03, 0x1b
        /*00ae*/ 	.short	0x00ff


	//----- nvinfo : EIATTR_NUM_BARRIERS
	.align		4
        /*00b0*/ 	.byte	0x02, 0x4c
        /*00b2*/ 	.byte	0x01
	.zero		1


	//----- nvinfo : EIATTR_MERCURY_ISA_VERSION
	.align		4
        /*00b4*/ 	.byte	0x03, 0x5f
        /*00b6*/ 	.short	0x0101


	//----- nvinfo : EIATTR_VRC_CTA_INIT_COUNT
	.align		4
        /*00b8*/ 	.byte	0x02, 0x4a
	.zero		1
	.zero		1


	//----- nvinfo : EIATTR_EXIT_INSTR_OFFSETS
	.align		4
        /*00bc*/ 	.byte	0x04, 0x1c
        /*00be*/ 	.short	(.L_35 - .L_34)


	//   ....[0]....
.L_34:
        /*00c0*/ 	.word	0x000002a0


	//   ....[1]....
        /*00c4*/ 	.word	0x00001550


	//----- nvinfo : EIATTR_CRS_STACK_SIZE
	.align		4
.L_35:
        /*00c8*/ 	.byte	0x04, 0x1e
        /*00ca*/ 	.short	(.L_37 - .L_36)
.L_36:
        /*00cc*/ 	.word	0x00000000


	//----- nvinfo : EIATTR_CBANK_PARAM_SIZE
	.align		4
.L_37:
        /*00d0*/ 	.byte	0x03, 0x19
        /*00d2*/ 	.short	0x0044


	//----- nvinfo : EIATTR_PARAM_CBANK
	.align		4
        /*00d4*/ 	.byte	0x04, 0x0a
        /*00d6*/ 	.short	(.L_39 - .L_38)
	.align		4
.L_38:
        /*00d8*/ 	.word	index@(.nv.constant0._Z27hebbian_forward_ckpt_kernelPKfS0_S0_S0_S0_PfS1_iii)
        /*00dc*/ 	.short	0x0380
        /*00de*/ 	.short	0x0044


	//----- nvinfo : EIATTR_SW_WAR
	.align		4
.L_39:
        /*00e0*/ 	.byte	0x04, 0x36
        /*00e2*/ 	.short	(.L_41 - .L_40)
.L_40:
        /*00e4*/ 	.word	0x00000008
.L_41:


//--------------------- .nv.info._Z22hebbian_forward_kernelPKfS0_S0_S0_S0_PfS1_ii --------------------------
	.section	.nv.info._Z22hebbian_forward_kernelPKfS0_S0_S0_S0_PfS1_ii,"",@"SHT_CUDA_INFO"
	.sectionflags	@""
	.align	4


	//----- nvinfo : EIATTR_CUDA_API_VERSION
	.align		4
        /*0000*/ 	.byte	0x04, 0x37
        /*0002*/ 	.short	(.L_43 - .L_42)
.L_42:
        /*0004*/ 	.word	0x00000082


	//----- nvinfo : EIATTR_KPARAM_INFO
	.align		4
.L_43:
        /*0008*/ 	.byte	0x04, 0x17
        /*000a*/ 	.short	(.L_45 - .L_44)
.L_44:
        /*000c*/ 	.word	0x00000000
        /*0010*/ 	.short	0x0008
        /*0012*/ 	.short	0x003c
        /*0014*/ 	.byte	0x00, 0xf0, 0x11, 0x00


	//----- nvinfo : EIATTR_KPARAM_INFO
	.align		4
.L_45:
        /*0018*/ 	.byte	0x04, 0x17
        /*001a*/ 	.short	(.L_47 - .L_46)
.L_46:
        /*001c*/ 	.word	0x00000000
        /*0020*/ 	.short	0x0007
        /*0022*/ 	.short	0x0038
        /*0024*/ 	.byte	0x00, 0xf0, 0x11, 0x00


	//----- nvinfo : EIATTR_KPARAM_INFO
	.align		4
.L_47:
        /*0028*/ 	.byte	0x04, 0x17
        /*002a*/ 	.short	(.L_49 - .L_48)
.L_48:
        /*002c*/ 	.word	0x00000000
        /*0030*/ 	.short	0x0006
        /*0032*/ 	.short	0x0030
        /*0034*/ 	.byte	0x00, 0xf5, 0x21, 0x00


	//----- nvinfo : EIATTR_KPARAM_INFO
	.align		4
.L_49:
        /*0038*/ 	.byte	0x04, 0x17
        /*003a*/ 	.short	(.L_51 - .L_50)
.L_50:
        /*003c*/ 	.word	0x00000000
        /*0040*/ 	.short	0x0005
        /*0042*/ 	.short	0x0028
        /*0044*/ 	.byte	0x00, 0xf5, 0x21, 0x00


	//----- nvinfo : EIATTR_KPARAM_INFO
	.align		4
.L_51:
        /*0048*/ 	.byte	0x04, 0x17
        /*004a*/ 	.short	(.L_53 - .L_52)
.L_52:
        /*004c*/ 	.word	0x00000000
        /*0050*/ 	.short	0x0004
        /*0052*/ 	.short	0x0020
        /*0054*/ 	.byte	0x00, 0xf5, 0x21, 0x00


	//----- nvinfo : EIATTR_KPARAM_INFO
	.align		4
.L_53:
        /*0058*/ 	.byte	0x04, 0x17
        /*005a*/ 	.short	(.L_55 - .L_54)
.L_54:
        /*005c*/ 	.word	0x00000000
        /*0060*/ 	.short	0x0003
        /*0062*/ 	.short	0x0018
        /*0064*/ 	.byte	0x00, 0xf5, 0x21, 0x00


	//----- nvinfo : EIATTR_KPARAM_INFO
	.align		4
.L_55:
        /*0068*/ 	.byte	0x04, 0x17
        /*006a*/ 	.short	(.L_57 - .L_56)
.L_56:
        /*006c*/ 	.word	0x00000000
        /*0070*/ 	.short	0x0002
        /*0072*/ 	.short	0x0010
        /*0074*/ 	.byte	0x00, 0xf5, 0x21, 0x00


	//----- nvinfo : EIATTR_KPARAM_INFO
	.align		4
.L_57:
        /*0078*/ 	.byte	0x04, 0x17
        /*007a*/ 	.short	(.L_59 - .L_58)
.L_58:
        /*007c*/ 	.word	0x00000000
        /*0080*/ 	.short	0x0001
        /*0082*/ 	.short	0x0008
        /*0084*/ 	.byte	0x00, 0xf5, 0x21, 0x00


	//----- nvinfo : EIATTR_KPARAM_INFO
	.align		4
.L_59:
        /*0088*/ 	.byte	0x04, 0x17
        /*008a*/ 	.short	(.L_61 - .L_60)
.L_60:
        /*008c*/ 	.word	0x00000000
        /*0090*/ 	.short	0x0000
        /*0092*/ 	.short	0x0000
        /*0094*/ 	.byte	0x00, 0xf5, 0x21, 0x00


	//----- nvinfo : EIATTR_SPARSE_MMA_MASK
	.align		4
.L_61:
        /*0098*/ 	.byte	0x03, 0x50
        /*009a*/ 	.short	0x0000


	//----- nvinfo : EIATTR_MAXREG_COUNT
	.align		4
        /*009c*/ 	.byte	0x03, 0x1b
        /*009e*/ 	.short	0x00ff


	//----- nvinfo : EIATTR_NUM_BARRIERS
	.align		4
        /*00a0*/ 	.byte	0x02, 0x4c
        /*00a2*/ 	.byte	0x01
	.zero		1


	//----- nvinfo : EIATTR_MERCURY_ISA_VERSION
	.align		4
        /*00a4*/ 	.byte	0x03, 0x5f
        /*00a6*/ 	.short	0x0101


	//----- nvinfo : EIATTR_VRC_CTA_INIT_COUNT
	.align		4
        /*00a8*/ 	.byte	0x02, 0x4a
	.zero		1
	.zero		1


	//----- nvinfo : EIATTR_EXIT_INSTR_OFFSETS
	.align		4
        /*00ac*/ 	.byte	0x04, 0x1c
        /*00ae*/ 	.short	(.L_63 - .L_62)


	//   ....[0]....
.L_62:
        /*00b0*/ 	.word	0x000002a0


	//   ....[1]....
        /*00b4*/ 	.word	0x00001360


	//----- nvinfo : EIATTR_CRS_STACK_SIZE
	.align		4
.L_63:
        /*00b8*/ 	.byte	0x04, 0x1e
        /*00ba*/ 	.short	(.L_65 - .L_64)
.L_64:
        /*00bc*/ 	.word	0x00000000


	//----- nvinfo : EIATTR_CBANK_PARAM_SIZE
	.align		4
.L_65:
        /*00c0*/ 	.byte	0x03, 0x19
        /*00c2*/ 	.short	0x0040


	//----- nvinfo : EIATTR_PARAM_CBANK
	.align		4
        /*00c4*/ 	.byte	0x04, 0x0a
        /*00c6*/ 	.short	(.L_67 - .L_66)
	.align		4
.L_66:
        /*00c8*/ 	.word	index@(.nv.constant0._Z22hebbian_forward_kernelPKfS0_S0_S0_S0_PfS1_ii)
        /*00cc*/ 	.short	0x0380
        /*00ce*/ 	.short	0x0040


	//----- nvinfo : EIATTR_SW_WAR
	.align		4
.L_67:
        /*00d0*/ 	.byte	0x04, 0x36
        /*00d2*/ 	.short	(.L_69 - .L_68)
.L_68:
        /*00d4*/ 	.word	0x00000008
.L_69:


//--------------------- .nv.callgraph             --------------------------
	.section	.nv.callgraph,"",@"SHT_CUDA_CALLGRAPH"
	.align	4
	.sectionentsize	8
	.align		4
        /*0000*/ 	.word	0x00000000
	.align		4
        /*0004*/ 	.word	0xffffffff
	.align		4
        /*0008*/ 	.word	0x00000000
	.align		4
        /*000c*/ 	.word	0xfffffffe
	.align		4
        /*0010*/ 	.word	0x00000000
	.align		4
        /*0014*/ 	.word	0xfffffffd
	.align		4
        /*0018*/ 	.word	0x00000000
	.align		4
        /*001c*/ 	.word	0xfffffffc


//--------------------- .text._Z27hebbian_forward_ckpt_kernelPKfS0_S0_S0_S0_PfS1_iii --------------------------
	.section	.text._Z27hebbian_forward_ckpt_kernelPKfS0_S0_S0_S0_PfS1_iii,"ax",@progbits
	.align	128
        .global         _Z27hebbian_forward_ckpt_kernelPKfS0_S0_S0_S0_PfS1_iii
        .type           _Z27hebbian_forward_ckpt_kernelPKfS0_S0_S0_S0_PfS1_iii,@function
        .size           _Z27hebbian_forward_ckpt_kernelPKfS0_S0_S0_S0_PfS1_iii,(.L_x_43 - _Z27hebbian_forward_ckpt_kernelPKfS0_S0_S0_S0_PfS1_iii)
        .other          _Z27hebbian_forward_ckpt_kernelPKfS0_S0_S0_S0_PfS1_iii,@"STO_CUDA_ENTRY STV_DEFAULT"
_Z27hebbian_forward_ckpt_kernelPKfS0_S0_S0_S0_PfS1_iii:
.text._Z27hebbian_forward_ckpt_kernelPKfS0_S0_S0_S0_PfS1_iii:
[----:B------:R-:W-:Y:S01]  /*0000*/  LDC R1, c[0x0][0x37c] ;  /* 0x0000df00ff017b82 */ /* 0x000fe20000000800 */
[----:B------:R-:W0:Y:S07]  /*0010*/  S2R R13, SR_TID.X ;  /* 0x00000000000d7919 */ /* 0x000e2e0000002100 */
[----:B------:R-:W1:Y:S01]  /*0020*/  LDC R5, c[0x0][0x3bc] ;  /* 0x0000ef00ff057b82 */ /* 0x000e620000000800 */
[----:B------:R-:W2:Y:S01]  /*0030*/  LDCU.64 UR8, c[0x0][0x358] ;  /* 0x00006b00ff0877ac */ /* 0x000ea20008000a00 */
[----:B------:R-:W-:Y:S06]  /*0040*/  BSSY.RECONVERGENT B0, `(.L_x_0) ;  /* 0x0000013000007945 */ /* 0x000fec0003800200 */
[----:B------:R-:W3:Y:S01]  /*0050*/  LDC R2, c[0x0][0x3b8] ;  /* 0x0000ee00ff027b82 */ /* 0x000ee20000000800 */
[----:B-1----:R-:W-:-:S05]  /*0060*/  IMAD R0, R5, R5, RZ ;  /* 0x0000000505007224 */ /* 0x002fca00078e02ff */
[----:B0-----:R-:W-:Y:S02]  /*0070*/  ISETP.GE.U32.AND P0, PT, R13, R0, PT ;  /* 0x000000000d00720c */ /* 0x001fe40003f06070 */
[----:B---3--:R-:W-:-:S11]  /*0080*/  ISETP.GE.AND P2, PT, R2, 0x1, PT ;  /* 0x000000010200780c */ /* 0x008fd60003f46270 */
[----:B--2---:R-:W-:Y:S05]  /*0090*/  @P0 BRA `(.L_x_1) ;  /* 0x0000000000340947 */ /* 0x004fea0003800000 */
[----:B------:R-:W0:Y:S01]  /*00a0*/  S2R R3, SR_CgaCtaId ;  /* 0x0000000000037919 */ /* 0x000e220000008800 */
[----:B------:R-:W1:Y:S01]  /*00b0*/  LDC R8, c[0x0][0x360] ;  /* 0x0000d800ff087b82 */ /* 0x000e620000000800 */
[----:B------:R-:W-:Y:S01]  /*00c0*/  MOV R2, 0x400 ;  /* 0x0000040000027802 */ /* 0x000fe20000000f00 */
[----:B------:R-:W-:-:S06]  /*00d0*/  IMAD.MOV.U32 R9, RZ, RZ, R13 ;  /* 0x000000ffff097224 */ /* 0x000fcc00078e000d */
[----:B------:R-:W2:Y:S01]  /*00e0*/  LDC.64 R6, c[0x0][0x3a0] ;  /* 0x0000e800ff067b82 */ /* 0x000ea20000000a00 */
[----:B0-----:R-:W-:-:S07]  /*00f0*/  LEA R4, R3, R2, 0x18 ;  /* 0x0000000203047211 */ /* 0x001fce00078ec0ff */
.L_x_2:
[----:B0-2---:R-:W-:-:S06]  /*0100*/  IMAD.WIDE R2, R9, 0x4, R6 ;  /* 0x0000000409027825 */ /* 0x005fcc00078e0206 */
[----:B------:R-:W2:Y:S01]  /*0110*/  LDG.E.CONSTANT R2, desc[UR8][R2.64] ;  /* 0x0000000802027981 */ /* 0x000ea2000c1e9900 */
[----:B------:R-:W-:Y:S02]  /*0120*/  IMAD R11, R9, 0x4, R4 ;  /* 0x00000004090b7824 */ /* 0x000fe400078e0204 */
[----:B-1----:R-:W-:-:S05]  /*0130*/  IMAD.IADD R9, R8, 0x1, R9 ;  /* 0x0000000108097824 */ /* 0x002fca00078e0209 */
[----:B------:R-:W-:Y:S01]  /*0140*/  ISETP.GE.AND P1, PT, R9, R0, PT ;  /* 0x000000000900720c */ /* 0x000fe20003f26270 */
[----:B--2---:R0:W-:-:S12]  /*0150*/  STS [R11], R2 ;  /* 0x000000020b007388 */ /* 0x0041d80000000800 */
[----:B------:R-:W-:Y:S05]  /*0160*/  @!P1 BRA `(.L_x_2) ;  /* 0xfffffffc00e49947 */ /* 0x000fea000383ffff */
.L_x_1:
[----:B------:R-:W-:Y:S05]  /*0170*/  BSYNC.RECONVERGENT B0 ;  /* 0x0000000000007941 */ /* 0x000fea0003800200 */
.L_x_0:
[----:B------:R-:W-:Y:S06]  /*0180*/  BAR.SYNC.DEFER_BLOCKING 0x0 ;  /* 0x0000000000007b1d */ /* 0x000fec0000010000 */
[----:B------:R-:W-:Y:S04]  /*0190*/  BSSY.RECONVERGENT B0, `(.L_x_3) ;  /* 0x000000f000007945 */ /* 0x000fe80003800200 */
[----:B------:R-:W-:Y:S05]  /*01a0*/  @P0 BRA `(.L_x_4) ;  /* 0x0000000000340947 */ /* 0x000fea0003800000 */
[----:B------:R-:W1:Y:S01]  /*01b0*/  S2R R3, SR_CgaCtaId ;  /* 0x0000000000037919 */ /* 0x000e620000008800 */
[----:B------:R-:W2:Y:S01]  /*01c0*/  LDC R8, c[0x0][0x360] ;  /* 0x0000d800ff087b82 */ /* 0x000ea20000000800 */
[----:B0-----:R-:W-:Y:S02]  /*01d0*/  MOV R2, 0x400 ;  /* 0x0000040000027802 */ /* 0x001fe40000000f00 */
[----:B------:R-:W-:-:S05]  /*01e0*/  MOV R9, R13 ;  /* 0x0000000d00097202 */ /* 0x000fca0000000f00 */
[----:B------:R-:W0:Y:S01]  /*01f0*/  LDC.64 R6, c[0x0][0x3a8] ;  /* 0x0000ea00ff067b82 */ /* 0x000e220000000a00 */
[----:B-1----:R-:W-:-:S07]  /*0200*/  LEA R10, R3, R2, 0x18 ;  /* 0x00000002030a7211 */ /* 0x002fce00078ec0ff */
.L_x_5:
[C---:B------:R-:W-:Y:S02]  /*0210*/  IMAD R4, R9.reuse, 0x4, R10 ;  /* 0x0000000409047824 */ /* 0x040fe400078e020a */
[----:B01----:R-:W-:-:S03]  /*0220*/  IMAD.WIDE R2, R9, 0x4, R6 ;  /* 0x0000000409027825 */ /* 0x003fc600078e0206 */
[----:B------:R-:W0:Y:S01]  /*0230*/  LDS R11, [R4] ;  /* 0x00000000040b7984 */ /* 0x000e220000000800 */
[----:B--2---:R-:W-:-:S05]  /*0240*/  IMAD.IADD R9, R8, 0x1, R9 ;  /* 0x0000000108097824 */ /* 0x004fca00078e0209 */
[----:B------:R-:W-:Y:S01]  /*0250*/  ISETP.GE.AND P0, PT, R9, R0, PT ;  /* 0x000000000900720c */ /* 0x000fe20003f06270 */
[----:B0-----:R1:W-:-:S12]  /*0260*/  STG.E desc[UR8][R2.64], R11 ;  /* 0x0000000b02007986 */ /* 0x0013d8000c101908 */
[----:B------:R-:W-:Y:S05]  /*0270*/  @!P0 BRA `(.L_x_5) ;  /* 0xfffffffc00e48947 */ /* 0x000fea000383ffff */
.L_x_4:
[----:B------:R-:W-:Y:S05]  /*0280*/  BSYNC.RECONVERGENT B0 ;  /* 0x0000000000007941 */ /* 0x000fea0003800200 */
.L_x_3:
[----:B------:R-:W-:Y:S06]  /*0290*/  BAR.SYNC.DEFER_BLOCKING 0x0 ;  /* 0x0000000000007b1d */ /* 0x000fec0000010000 */
[----:B------:R-:W-:Y:S05]  /*02a0*/  @!P2 EXIT ;  /* 0x000000000000a94d */ /* 0x000fea0003800000 */
[C---:B------:R-:W-:Y:S01]  /*02b0*/  LOP3.LUT R23, R5.reuse, 0x7, RZ, 0xc0, !PT ;  /* 0x0000000705177812 */ /* 0x040fe200078ec0ff */
[C---:B01----:R-:W-:Y:S01]  /*02c0*/  VIADD R2, R5.reuse, 0xffffffff ;  /* 0xffffffff05027836 */ /* 0x043fe20000000000 */
[----:B------:R-:W-:Y:S01]  /*02d0*/  LOP3.LUT R24, R5, 0xf, RZ, 0xc0, !PT ;  /* 0x0000000f05187812 */ /* 0x000fe200078ec0ff */
[----:B------:R-:W-:Y:S01]  /*02e0*/  IMAD.MOV.U32 R6, RZ, RZ, RZ ;  /* 0x000000ffff067224 */ /* 0x000fe200078e00ff */
[----:B------:R-:W-:Y:S01]  /*02f0*/  IADD3 R3, PT, PT, R23, -0x1, RZ ;  /* 0xffffffff17037810 */ /* 0x000fe20007ffe0ff */
[----:B------:R-:W0:Y:S01]  /*0300*/  LDCU UR7, c[0x0][0x360] ;  /* 0x00006c00ff0777ac */ /* 0x000e220008000800 */
[----:B------:R-:W-:Y:S02]  /*0310*/  LOP3.LUT R4, R5, 0xfffffff0, RZ, 0xc0, !PT ;  /* 0xfffffff005047812 */ /* 0x000fe400078ec0ff */
[----:B------:R-:W-:Y:S01]  /*0320*/  ISETP.GE.U32.AND P0, PT, R2, 0xf, PT ;  /* 0x0000000f0200780c */ /* 0x000fe20003f06070 */
[----:B------:R-:W-:Y:S01]  /*0330*/  UMOV UR6, 0x1 ;  /* 0x0000000100067882 */ /* 0x000fe20000000000 */
[----:B------:R-:W-:-:S02]  /*0340*/  ISETP.GE.U32.AND P1, PT, R3, 0x3, PT ;  /* 0x000000030300780c */ /* 0x000fc40003f26070 */
[----:B------:R-:W-:-:S11]  /*0350*/  LOP3.LUT R5, R5, 0x3, RZ, 0xc0, !PT ;  /* 0x0000000305057812 */ /* 0x000fd600078ec0ff */
.L_x_20:
[----:B01----:R-:W1:Y:S01]  /*0360*/  S2R R19, SR_TID.X ;  /* 0x0000000000137919 */ /* 0x003e620000002100 */
[----:B--2---:R-:W2:Y:S01]  /*0370*/  LDCU UR4, c[0x0][0x3bc] ;  /* 0x00007780ff0477ac */ /* 0x004ea20008000800 */
[----:B------:R-:W3:Y:S01]  /*0380*/  LDC R17, c[0x0][0x3c0] ;  /* 0x0000f000ff117b82 */ /* 0x000ee20000000800 */
[----:B------:R-:W-:Y:S01]  /*0390*/  BSSY.RECONVERGENT B0, `(.L_x_6) ;  /* 0x000003f000007945 */ /* 0x000fe20003800200 */
[----:B------:R-:W4:Y:S01]  /*03a0*/  LDCU UR5, c[0x0][0x3bc] ;  /* 0x00007780ff0577ac */ /* 0x000f220008000800 */
[----:B------:R-:W0:Y:S01]  /*03b0*/  LDCU.128 UR12, c[0x0][0x380] ;  /* 0x00007000ff0c77ac */ /* 0x000e220008000c00 */
[----:B--2---:R-:W-:-:S04]  /*03c0*/  IMAD.U32 R11, RZ, RZ, UR4 ;  /* 0x00000004ff0b7e24 */ /* 0x004fc8000f8e00ff */
[----:B------:R-:W-:Y:S01]  /*03d0*/  IMAD R7, R6, R11, RZ ;  /* 0x0000000b06077224 */ /* 0x000fe200078e02ff */
[----:B-1----:R-:W-:-:S13]  /*03e0*/  ISETP.GE.U32.AND P2, PT, R19, R0, PT ;  /* 0x000000001300720c */ /* 0x002fda0003f46070 */
[----:B0---4-:R-:W-:Y:S05]  /*03f0*/  @P2 BRA `(.L_x_7) ;  /* 0x0000000000e02947 */ /* 0x011fea0003800000 */
[----:B------:R-:W0:Y:S02]  /*0400*/  LDC.64 R8, c[0x0][0x398] ;  /* 0x0000e600ff087b82 */ /* 0x000e240000000a00 */
[----:B0-----:R-:W-:-:S06]  /*0410*/  IMAD.WIDE.U32 R8, R6, 0x4, R8 ;  /* 0x0000000406087825 */ /* 0x001fcc00078e0008 */
[----:B------:R0:W2:Y:S01]  /*0420*/  LDG.E.CONSTANT R8, desc[UR8][R8.64] ;  /* 0x0000000808087981 */ /* 0x0000a2000c1e9900 */
[-C--:B------:R-:W-:Y:S02]  /*0430*/  IABS R10, R11.reuse ;  /* 0x0000000b000a7213 */ /* 0x080fe40000000000 */
[----:B------:R-:W-:Y:S01]  /*0440*/  MOV R12, 0x400 ;  /* 0x00000400000c7802 */ /* 0x000fe20000000f00 */
[----:B------:R-:W1:Y:S01]  /*0450*/  S2R R15, SR_CgaCtaId ;  /* 0x00000000000f7919 */ /* 0x000e620000008800 */
[----:B------:R-:W4:Y:S01]  /*0460*/  I2F.RP R13, R10 ;  /* 0x0000000a000d7306 */ /* 0x000f220000209400 */
[----:B------:R-:W-:Y:S02]  /*0470*/  ISETP.NE.AND P3, PT, R11, RZ, PT ;  /* 0x000000ff0b00720c */ /* 0x000fe40003f65270 */
[----:B------:R-:W-:-:S05]  /*0480*/  LOP3.LUT R14, RZ, R11, RZ, 0x33, !PT ;  /* 0x0000000bff0e7212 */ /* 0x000fca00078e33ff */
[----:B----4-:R-:W4:Y:S01]  /*0490*/  MUFU.RCP R13, R13 ;  /* 0x0000000d000d7308 */ /* 0x010f220000001000 */
[----:B-1----:R-:W-:Y:S01]  /*04a0*/  LEA R12, R15, R12, 0x18 ;  /* 0x0000000c0f0c7211 */ /* 0x002fe200078ec0ff */
[----:B----4-:R-:W-:Y:S02]  /*04b0*/  VIADD R2, R13, 0xffffffe ;  /* 0x0ffffffe0d027836 */ /* 0x010fe40000000000 */
[----:B------:R-:W-:-:S04]  /*04c0*/  IMAD.MOV.U32 R15, RZ, RZ, R19 ;  /* 0x000000ffff0f7224 */ /* 0x000fc800078e0013 */
[----:B------:R1:W4:Y:S02]  /*04d0*/  F2I.FTZ.U32.TRUNC.NTZ R3, R2 ;  /* 0x0000000200037305 */ /* 0x000324000021f000 */
[----:B-1----:R-:W-:Y:S01]  /*04e0*/  IMAD.MOV.U32 R2, RZ, RZ, RZ ;  /* 0x000000ffff027224 */ /* 0x002fe200078e00ff */
[----:B----4-:R-:W-:-:S05]  /*04f0*/  IADD3 R21, PT, PT, RZ, -R3, RZ ;  /* 0x80000003ff157210 */ /* 0x010fca0007ffe0ff */
[----:B0-----:R-:W-:-:S04]  /*0500*/  IMAD R9, R21, R10, RZ ;  /* 0x0000000a15097224 */ /* 0x001fc800078e02ff */
[----:B------:R-:W-:-:S04]  /*0510*/  IMAD.HI.U32 R13, R3, R9, R2 ;  /* 0x00000009030d7227 */ /* 0x000fc800078e0002 */
[----:B--2---:R-:W-:-:S07]  /*0520*/  FADD R16, -R8, 1 ;  /* 0x3f80000008107421 */ /* 0x004fce0000000100 */
.L_x_8:
[----:B------:R-:W-:Y:S01]  /*0530*/  IABS R8, R15 ;  /* 0x0000000f00087213 */ /* 0x000fe20000000000 */
[----:B------:R-:W-:Y:S01]  /*0540*/  IMAD.U32 R11, RZ, RZ, UR5 ;  /* 0x00000005ff0b7e24 */ /* 0x000fe2000f8e00ff */
[----:B0-----:R-:W-:-:S03]  /*0550*/  SHF.R.S32.HI R19, RZ, 0x1f, R7 ;  /* 0x0000001fff137819 */ /* 0x001fc60000011407 */
[----:B------:R-:W-:Y:S01]  /*0560*/  IMAD.HI.U32 R2, R13, R8, RZ ;  /* 0x000000080d027227 */ /* 0x000fe200078e00ff */
[----:B------:R-:W-:-:S04]  /*0570*/  IABS R18, R11 ;  /* 0x0000000b00127213 */ /* 0x000fc80000000000 */
[----:B------:R-:W-:-:S05]  /*0580*/  IADD3 R3, PT, PT, -R2, RZ, RZ ;  /* 0x000000ff02037210 */ /* 0x000fca0007ffe1ff */
[----:B------:R-:W-:-:S05]  /*0590*/  IMAD R3, R18, R3, R8 ;  /* 0x0000000312037224 */ /* 0x000fca00078e0208 */
[----:B------:R-:W-:-:S13]  /*05a0*/  ISETP.GT.U32.AND P5, PT, R10, R3, PT ;  /* 0x000000030a00720c */ /* 0x000fda0003fa4070 */
[----:B------:R-:W-:Y:S02]  /*05b0*/  @!P5 IMAD.IADD R3, R3, 0x1, -R18 ;  /* 0x000000010303d824 */ /* 0x000fe400078e0a12 */
[----:B------:R-:W-:-:S03]  /*05c0*/  @!P5 VIADD R2, R2, 0x1 ;  /* 0x000000010202d836 */ /* 0x000fc60000000000 */
[----:B------:R-:W-:Y:S02]  /*05d0*/  ISETP.GE.U32.AND P4, PT, R3, R10, PT ;  /* 0x0000000a0300720c */ /* 0x000fe40003f86070 */
[----:B------:R-:W-:-:S04]  /*05e0*/  LOP3.LUT R3, R15, R11, RZ, 0x3c, !PT ;  /* 0x0000000b0f037212 */ /* 0x000fc800078e3cff */
[----:B------:R-:W-:-:S07]  /*05f0*/  ISETP.GE.AND P6, PT, R3, RZ, PT ;  /* 0x000000ff0300720c */ /* 0x000fce0003fc6270 */
[----:B------:R-:W-:-:S06]  /*0600*/  @P4 IADD3 R2, PT, PT, R2, 0x1, RZ ;  /* 0x0000000102024810 */ /* 0x000fcc0007ffe0ff */
[----:B------:R-:W-:-:S05]  /*0610*/  @!P6 IMAD.MOV R2, RZ, RZ, -R2 ;  /* 0x000000ffff02e224 */ /* 0x000fca00078e0a02 */
[----:B------:R-:W-:-:S04]  /*0620*/  SEL R2, R14, R2, !P3 ;  /* 0x000000020e027207 */ /* 0x000fc80005800000 */
[----:B------:R-:W-:Y:S01]  /*0630*/  IADD3 R3, P4, PT, R7, R2, RZ ;  /* 0x0000000207037210 */ /* 0x000fe20007f9e0ff */
[----:B------:R-:W-:-:S03]  /*0640*/  IMAD.MOV R8, RZ, RZ, -R2 ;  /* 0x000000ffff087224 */ /* 0x000fc600078e0a02 */
[----:B------:R-:W-:Y:S01]  /*0650*/  LEA.HI.X.SX32 R20, R2, R19, 0x1, P4 ;  /* 0x0000001302147211 */ /* 0x000fe200020f0eff */
[----:B------:R-:W-:Y:S01]  /*0660*/  IMAD R8, R11, R8, R15 ;  /* 0x000000080b087224 */ /* 0x000fe200078e020f */
[----:B------:R-:W-:-:S04]  /*0670*/  LEA R2, P4, R3, UR14, 0x2 ;  /* 0x0000000e03027c11 */ /* 0x000fc8000f8810ff */
[----:B------:R-:W-:Y:S02]  /*0680*/  IADD3 R9, P5, PT, R7, R8, RZ ;  /* 0x0000000807097210 */ /* 0x000fe40007fbe0ff */
[----:B------:R-:W-:Y:S02]  /*0690*/  LEA.HI.X R3, R3, UR15, R20, 0x2, P4 ;  /* 0x0000000f03037c11 */ /* 0x000fe4000a0f1414 */
[----:B------:R-:W-:Y:S02]  /*06a0*/  LEA.HI.X.SX32 R18, R8, R19, 0x1, P5 ;  /* 0x0000001308127211 */ /* 0x000fe400028f0eff */
[C---:B------:R-:W-:Y:S01]  /*06b0*/  LEA R8, P5, R9.reuse, UR12, 0x2 ;  /* 0x0000000c09087c11 */ /* 0x040fe2000f8a10ff */
[----:B------:R-:W2:Y:S03]  /*06c0*/  LDG.E.CONSTANT R2, desc[UR8][R2.64] ;  /* 0x0000000802027981 */ /* 0x000ea6000c1e9900 */
[----:B------:R-:W-:-:S06]  /*06d0*/  LEA.HI.X R9, R9, UR13, R18, 0x2, P5 ;  /* 0x0000000d09097c11 */ /* 0x000fcc000a8f1412 */
[----:B------:R-:W2:Y:S01]  /*06e0*/  LDG.E.CONSTANT R9, desc[UR8][R8.64] ;  /* 0x0000000808097981 */ /* 0x000ea2000c1e9900 */
[----:B------:R-:W-:-:S05]  /*06f0*/  LEA R18, R15, R12, 0x2 ;  /* 0x0000000c0f127211 */ /* 0x000fca00078e10ff */
[----:B------:R-:W0:Y:S01]  /*0700*/  LDS R19, [R18] ;  /* 0x0000000012137984 */ /* 0x000e220000000800 */
[C---:B------:R-:W-:Y:S02]  /*0710*/  IMAD R20, R15.reuse, 0x4, R12 ;  /* 0x000000040f147824 */ /* 0x040fe400078e020c */
[----:B------:R-:W-:-:S05]  /*0720*/  VIADD R15, R15, UR7 ;  /* 0x000000070f0f7c36 */ /* 0x000fca0008000000 */
[----:B------:R-:W-:Y:S01]  /*0730*/  ISETP.GE.AND P4, PT, R15, R0, PT ;  /* 0x000000000f00720c */ /* 0x000fe20003f86270 */
[----:B--2---:R-:W-:-:S04]  /*0740*/  FMUL R21, R2, R9 ;  /* 0x0000000902157220 */ /* 0x004fc80000400000 */
[----:B0-----:R-:W-:-:S05]  /*0750*/  FFMA R19, R16, R19, R21 ;  /* 0x0000001310137223 */ /* 0x001fca0000000015 */
[----:B------:R0:W-:Y:S03]  /*0760*/  STS [R20], R19 ;  /* 0x0000001314007388 */ /* 0x0001e60000000800 */
[----:B------:R-:W-:Y:S05]  /*0770*/  @!P4 BRA `(.L_x_8) ;  /* 0xfffffffc006cc947 */ /* 0x000fea000383ffff */
.L_x_7:
[----:B------:R-:W-:Y:S05]  /*0780*/  BSYNC.RECONVERGENT B0 ;  /* 0x0000000000007941 */ /* 0x000fea0003800200 */
.L_x_6:
[----:B---3--:R-:W-:Y:S01]  /*0790*/  IABS R9, R17 ;  /* 0x0000001100097213 */ /* 0x008fe20000000000 */
[----:B------:R-:W-:Y:S01]  /*07a0*/  VIADD R6, R6, 0x1 ;  /* 0x0000000106067836 */ /* 0x000fe20000000000 */
[----:B------:R-:W1:Y:S02]  /*07b0*/  LDCU UR4, c[0x0][0x3b8] ;  /* 0x00007700ff0477ac */ /* 0x000e640008000800 */
[----:B------:R-:W2:Y:S01]  /*07c0*/  I2F.RP R8, R9 ;  /* 0x0000000900087306 */ /* 0x000ea20000209400 */
[----:B------:R-:W-:Y:S01]  /*07d0*/  BAR.SYNC.DEFER_BLOCKING 0x0 ;  /* 0x0000000000007b1d */ /* 0x000fe20000010000 */
[----:B------:R-:W-:-:S06]  /*07e0*/  ISETP.GE.AND P5, PT, R6, RZ, PT ;  /* 0x000000ff0600720c */ /* 0x000fcc0003fa6270 */
[----:B--2---:R-:W2:Y:S02]  /*07f0*/  MUFU.RCP R8, R8 ;  /* 0x0000000800087308 */ /* 0x004ea40000001000 */
[----:B--2---:R-:W-:Y:S02]  /*0800*/  IADD3 R2, PT, PT, R8, 0xffffffe, RZ ;  /* 0x0ffffffe08027810 */ /* 0x004fe40007ffe0ff */
[----:B------:R-:W2:Y:S04]  /*0810*/  S2R R8, SR_TID.X ;  /* 0x0000000000087919 */ /* 0x000ea80000002100 */
[----:B------:R3:W4:Y:S02]  /*0820*/  F2I.FTZ.U32.TRUNC.NTZ R3, R2 ;  /* 0x0000000200037305 */ /* 0x000724000021f000 */
[----:B---3--:R-:W-:-:S02]  /*0830*/  HFMA2 R2, -RZ, RZ, 0, 0 ;  /* 0x00000000ff027431 */ /* 0x008fc400000001ff */
[----:B----4-:R-:W-:-:S04]  /*0840*/  IMAD.MOV R10, RZ, RZ, -R3 ;  /* 0x000000ffff0a7224 */ /* 0x010fc800078e0a03 */
[----:B------:R-:W-:Y:S01]  /*0850*/  IMAD R13, R10, R9, RZ ;  /* 0x000000090a0d7224 */ /* 0x000fe200078e02ff */
[----:B------:R-:W-:-:S03]  /*0860*/  IABS R10, R6 ;  /* 0x00000006000a7213 */ /* 0x000fc60000000000 */
[----:B------:R-:W-:-:S06]  /*0870*/  IMAD.HI.U32 R3, R3, R13, R2 ;  /* 0x0000000d03037227 */ /* 0x000fcc00078e0002 */
[----:B------:R-:W-:-:S04]  /*0880*/  IMAD.HI.U32 R3, R3, R10, RZ ;  /* 0x0000000a03037227 */ /* 0x000fc800078e00ff */
[----:B------:R-:W-:-:S04]  /*0890*/  IMAD.MOV R3, RZ, RZ, -R3 ;  /* 0x000000ffff037224 */ /* 0x000fc800078e0a03 */
[----:B------:R-:W-:-:S05]  /*08a0*/  IMAD R2, R9, R3, R10 ;  /* 0x0000000309027224 */ /* 0x000fca00078e020a */
[----:B------:R-:W-:-:S13]  /*08b0*/  ISETP.GT.U32.AND P3, PT, R9, R2, PT ;  /* 0x000000020900720c */ /* 0x000fda0003f64070 */
[----:B------:R-:W-:Y:S01]  /*08c0*/  @!P3 IMAD.IADD R2, R2, 0x1, -R9 ;  /* 0x000000010202b824 */ /* 0x000fe200078e0a09 */
[----:B------:R-:W-:-:S04]  /*08d0*/  ISETP.NE.AND P3, PT, R17, RZ, PT ;  /* 0x000000ff1100720c */ /* 0x000fc80003f65270 */
[----:B------:R-:W-:-:S13]  /*08e0*/  ISETP.GT.U32.AND P4, PT, R9, R2, PT ;  /* 0x000000020900720c */ /* 0x000fda0003f84070 */
[----:B------:R-:W-:-:S05]  /*08f0*/  @!P4 IADD3 R2, PT, PT, R2, -R9, RZ ;  /* 0x800000090202c210 */ /* 0x000fca0007ffe0ff */
[----:B------:R-:W-:Y:S01]  /*0900*/  @!P5 IMAD.MOV R2, RZ, RZ, -R2 ;  /* 0x000000ffff02d224 */ /* 0x000fe200078e0a02 */
[----:B------:R-:W-:Y:S02]  /*0910*/  @!P3 LOP3.LUT R2, RZ, R17, RZ, 0x33, !PT ;  /* 0x00000011ff02b212 */ /* 0x000fe400078e33ff */
[----:B-1----:R-:W-:Y:S02]  /*0920*/  ISETP.NE.AND P5, PT, R6, UR4, PT ;  /* 0x0000000406007c0c */ /* 0x002fe4000bfa5270 */
[----:B------:R-:W-:Y:S02]  /*0930*/  ISETP.NE.AND P4, PT, R2, RZ, PT ;  /* 0x000000ff0200720c */ /* 0x000fe40003f85270 */
[----:B------:R-:W-:-:S11]  /*0940*/  ISETP.NE.AND P3, PT, R6, UR4, PT ;  /* 0x0000000406007c0c */ /* 0x000fd6000bf65270 */
[----:B--2---:R-:W-:Y:S05]  /*0950*/  @P4 BRA P5, `(.L_x_9) ;  /* 0x0000000000484947 */ /* 0x004fea0002800000 */
[----:B------:R-:W-:Y:S04]  /*0960*/  BSSY.RECONVERGENT B0, `(.L_x_10) ;  /* 0x0000010000007945 */ /* 0x000fe80003800200 */
[----:B------:R-:W-:Y:S05]  /*0970*/  @P2 BRA `(.L_x_11) ;  /* 0x0000000000382947 */ /* 0x000fea0003800000 */
[----:B------:R-:W1:Y:S01]  /*0980*/  S2R R10, SR_CgaCtaId ;  /* 0x00000000000a7919 */ /* 0x000e620000008800 */
[----:B------:R-:W2:Y:S01]  /*0990*/  LDC.64 R2, c[0x0][0x3a8] ;  /* 0x0000ea00ff027b82 */ /* 0x000ea20000000a00 */
[----:B------:R-:W-:Y:S01]  /*09a0*/  MOV R9, 0x400 ;  /* 0x0000040000097802 */ /* 0x000fe20000000f00 */
[----:B------:R-:W-:-:S03]  /*09b0*/  IMAD R14, R0, UR6, RZ ;  /* 0x00000006000e7c24 */ /* 0x000fc6000f8e02ff */
[----:B-1----:R-:W-:Y:S01]  /*09c0*/  LEA R16, R10, R9, 0x18 ;  /* 0x000000090a107211 */ /* 0x002fe200078ec0ff */
[----:B------:R-:W-:-:S07]  /*09d0*/  IMAD.MOV.U32 R9, RZ, RZ, R8 ;  /* 0x000000ffff097224 */ /* 0x000fce00078e0008 */
.L_x_12:
[C---:B------:R-:W-:Y:S01]  /*09e0*/  LEA R10, R9.reuse, R16, 0x2 ;  /* 0x00000010090a7211 */ /* 0x040fe200078e10ff */
[----:B-1----:R-:W-:Y:S02]  /*09f0*/  IMAD.IADD R13, R14, 0x1, R9 ;  /* 0x000000010e0d7824 */ /* 0x002fe400078e0209 */
[----:B------:R-:W-:Y:S02]  /*0a00*/  VIADD R9, R9, UR7 ;  /* 0x0000000709097c36 */ /* 0x000fe40008000000 */
[----:B------:R-:W1:Y:S01]  /*0a10*/  LDS R15, [R10] ;  /* 0x000000000a0f7984 */ /* 0x000e620000000800 */
[----:B--2---:R-:W-:Y:S02]  /*0a20*/  IMAD.WIDE R12, R13, 0x4, R2 ;  /* 0x000000040d0c7825 */ /* 0x004fe400078e0202 */
[----:B------:R-:W-:-:S03]  /*0a30*/  ISETP.GE.AND P2, PT, R9, R0, PT ;  /* 0x000000000900720c */ /* 0x000fc60003f46270 */
[----:B-1----:R1:W-:Y:S10]  /*0a40*/  STG.E desc[UR8][R12.64], R15 ;  /* 0x0000000f0c007986 */ /* 0x0023f4000c101908 */
[----:B------:R-:W-:Y:S05]  /*0a50*/  @!P2 BRA `(.L_x_12) ;  /* 0xfffffffc00e0a947 */ /* 0x000fea000383ffff */
.L_x_11:
[----:B------:R-:W-:Y:S05]  /*0a60*/  BSYNC.RECONVERGENT B0 ;  /* 0x0000000000007941 */ /* 0x000fea0003800200 */
.L_x_10:
[----:B------:R-:W-:-:S12]  /*0a70*/  UIADD3 UR6, UPT, UPT, UR6, 0x1, URZ ;  /* 0x0000000106067890 */ /* 0x000fd8000fffe0ff */
.L_x_9:
[----:B------:R-:W-:Y:S01]  /*0a80*/  ISETP.GE.AND P2, PT, R8, R11, PT ;  /* 0x0000000b0800720c */ /* 0x000fe20003f46270 */
[----:B------:R-:W-:-:S12]  /*0a90*/  BSSY.RECONVERGENT B0, `(.L_x_13) ;  /* 0x00000a9000007945 */ /* 0x000fd80003800200 */
[----:B------:R-:W-:Y:S05]  /*0aa0*/  @P2 BRA `(.L_x_14) ;  /* 0x00000008009c2947 */ /* 0x000fea0003800000 */
[----:B------:R-:W2:Y:S01]  /*0ab0*/  LDCU UR4, c[0x0][0x3bc] ;  /* 0x00007780ff0477ac */ /* 0x000ea20008000800 */
[----:B------:R-:W-:Y:S01]  /*0ac0*/  SHF.R.S32.HI R10, RZ, 0x1f, R7 ;  /* 0x0000001fff0a7819 */ /* 0x000fe20000011407 */
[----:B-1----:R-:W-:Y:S01]  /*0ad0*/  IMAD.MOV.U32 R12, RZ, RZ, RZ ;  /* 0x000000ffff0c7224 */ /* 0x002fe200078e00ff */
[----:B------:R-:W-:Y:S01]  /*0ae0*/  MOV R16, RZ ;  /* 0x000000ff00107202 */ /* 0x000fe20000000f00 */
[----:B--2---:R-:W-:Y:S01]  /*0af0*/  IMAD R9, R8, UR4, RZ ;  /* 0x0000000408097c24 */ /* 0x004fe2000f8e02ff */
[----:B------:R-:W-:Y:S06]  /*0b00*/  @!P0 BRA `(.L_x_15) ;  /* 0x00000004000c8947 */ /* 0x000fec0003800000 */
[----:B------:R-:W1:Y:S01]  /*0b10*/  S2UR UR5, SR_CgaCtaId ;  /* 0x00000000000579c3 */ /* 0x000e620000008800 */
[----:B------:R-:W-:Y:S01]  /*0b20*/  UMOV UR4, 0x400 ;  /* 0x0000040000047882 */ /* 0x000fe20000000000 */
[----:B------:R-:W-:Y:S02]  /*0b30*/  HFMA2 R16, -RZ, RZ, 0, 0 ;  /* 0x00000000ff107431 */ /* 0x000fe400000001ff */
[----:B------:R-:W-:-:S04]  /*0b40*/  IMAD.MOV R12, RZ, RZ, -R4 ;  /* 0x000000ffff0c7224 */ /* 0x000fc800078e0a04 */
[----:B------:R-:W2:Y:S01]  /*0b50*/  LDC.64 R2, c[0x0][0x390] ;  /* 0x0000e400ff027b82 */ /* 0x000ea20000000a00 */
[----:B-1----:R-:W-:-:S06]  /*0b60*/  ULEA UR4, UR5, UR4, 0x18 ;  /* 0x0000000405047291 */ /* 0x002fcc000f8ec0ff */
[----:B------:R-:W-:Y:S02]  /*0b70*/  LEA R11, R9, UR4, 0x2 ;  /* 0x00000004090b7c11 */ /* 0x000fe4000f8e10ff */
[----:B--2---:R-:W-:-:S03]  /*0b80*/  LEA R2, P2, R7, R2, 0x2 ;  /* 0x0000000207027211 */ /* 0x004fc600078410ff */
[----:B------:R-:W-:Y:S01]  /*0b90*/  VIADD R11, R11, 0x20 ;  /* 0x000000200b0b7836 */ /* 0x000fe20000000000 */
[----:B------:R-:W-:Y:S02]  /*0ba0*/  IADD3 R2, P4, PT, R2, 0x20, RZ ;  /* 0x0000002002027810 */ /* 0x000fe40007f9e0ff */
[----:B------:R-:W-:-:S05]  /*0bb0*/  LEA.HI.X R3, R7, R3, R10, 0x2, P2 ;  /* 0x0000000307037211 */ /* 0x000fca00010f140a */
[----:B------:R-:W-:-:S07]  /*0bc0*/  IMAD.X R3, RZ, RZ, R3, P4 ;  /* 0x000000ffff037224 */ /* 0x000fce00020e0603 */
.L_x_16:
[----:B------:R-:W2:Y:S04]  /*0bd0*/  LDG.E.CONSTANT R21, desc[UR8][R2.64+-0x20] ;  /* 0xffffe00802157981 */ /* 0x000ea8000c1e9900 */
[----:B------:R-:W3:Y:S04]  /*0be0*/  LDG.E.CONSTANT R25, desc[UR8][R2.64+-0x1c] ;  /* 0xffffe40802197981 */ /* 0x000ee8000c1e9900 */
[----:B0-----:R-:W4:Y:S04]  /*0bf0*/  LDG.E.CONSTANT R19, desc[UR8][R2.64+-0x18] ;  /* 0xffffe80802137981 */ /* 0x001f28000c1e9900 */
[----:B------:R-:W5:Y:S04]  /*0c00*/  LDG.E.CONSTANT R20, desc[UR8][R2.64+-0x14] ;  /* 0xffffec0802147981 */ /* 0x000f68000c1e9900 */
[----:B------:R-:W5:Y:S04]  /*0c10*/  LDG.E.CONSTANT R18, desc[UR8][R2.64+-0x10] ;  /* 0xfffff00802127981 */ /* 0x000f68000c1e9900 */
[----:B------:R-:W5:Y:S04]  /*0c20*/  LDG.E.CONSTANT R15, desc[UR8][R2.64+-0xc] ;  /* 0xfffff408020f7981 */ /* 0x000f68000c1e9900 */
[----:B------:R-:W5:Y:S04]  /*0c30*/  LDG.E.CONSTANT R13, desc[UR8][R2.64+-0x8] ;  /* 0xfffff808020d7981 */ /* 0x000f68000c1e9900 */
[----:B------:R-:W2:Y:S04]  /*0c40*/  LDS R17, [R11+-0x20] ;  /* 0xffffe0000b117984 */ /* 0x000ea80000000800 */
[----:B------:R-:W3:Y:S04]  /*0c50*/  LDS R26, [R11+-0x1c] ;  /* 0xffffe4000b1a7984 */ /* 0x000ee80000000800 */
[----:B------:R-:W5:Y:S04]  /*0c60*/  LDG.E.CONSTANT R14, desc[UR8][R2.64+-0x4] ;  /* 0xfffffc08020e7981 */ /* 0x000f68000c1e9900 */
[----:B------:R-:W4:Y:S04]  /*0c70*/  LDS R22, [R11+-0x18] ;  /* 0xffffe8000b167984 */ /* 0x000f280000000800 */
[----:B------:R-:W-:Y:S01]  /*0c80*/  LDS R28, [R11] ;  /* 0x000000000b1c7984 */ /* 0x000fe20000000800 */
[----:B--2---:R-:W-:-:S03]  /*0c90*/  FFMA R17, R17, R21, R16 ;  /* 0x0000001511117223 */ /* 0x004fc60000000010 */
[----:B------:R-:W5:Y:S04]  /*0ca0*/  LDS R21, [R11+-0x14] ;  /* 0xffffec000b157984 */ /* 0x000f680000000800 */
[----:B------:R-:W2:Y:S01]  /*0cb0*/  LDG.E.CONSTANT R16, desc[UR8][R2.64] ;  /* 0x0000000802107981 */ /* 0x000ea2000c1e9900 */
[----:B---3--:R-:W-:-:S03]  /*0cc0*/  FFMA R27, R26, R25, R17 ;  /* 0x000000191a1b7223 */ /* 0x008fc60000000011 */
[----:B------:R-:W0:Y:S04]  /*0cd0*/  LDS R25, [R11+-0x10] ;  /* 0xfffff0000b197984 */ /* 0x000e280000000800 */
[----:B------:R-:W3:Y:S01]  /*0ce0*/  LDG.E.CONSTANT R17, desc[UR8][R2.64+0x4] ;  /* 0x0000040802117981 */ /* 0x000ee2000c1e9900 */
[----:B----4-:R-:W-:-:S03]  /*0cf0*/  FFMA R22, R22, R19, R27 ;  /* 0x0000001316167223 */ /* 0x010fc6000000001b */
[----:B------:R-:W1:Y:S04]  /*0d00*/  LDS R26, [R11+-0xc] ;  /* 0xfffff4000b1a7984 */ /* 0x000e680000000800 */
[----:B------:R-:W4:Y:S01]  /*0d10*/  LDG.E.CONSTANT R19, desc[UR8][R2.64+0x8] ;  /* 0x0000080802137981 */ /* 0x000f22000c1e9900 */
[----:B-----5:R-:W-:-:S03]  /*0d20*/  FFMA R22, R21, R20, R22 ;  /* 0x0000001415167223 */ /* 0x020fc60000000016 */
[----:B------:R-:W5:Y:S04]  /*0d30*/  LDG.E.CONSTANT R20, desc[UR8][R2.64+0xc] ;  /* 0x00000c0802147981 */ /* 0x000f68000c1e9900 */
[----:B------:R-:W5:Y:S01]  /*0d40*/  LDG.E.CONSTANT R21, desc[UR8][R2.64+0x10] ;  /* 0x0000100802157981 */ /* 0x000f62000c1e9900 */
[----:B0-----:R-:W-:-:S03]  /*0d50*/  FFMA R25, R25, R18, R22 ;  /* 0x0000001219197223 */ /* 0x001fc60000000016 */
[----:B------:R-:W5:Y:S04]  /*0d60*/  LDG.E.CONSTANT R22, desc[UR8][R2.64+0x14] ;  /* 0x0000140802167981 */ /* 0x000f68000c1e9900 */
[----:B------:R-:W5:Y:S01]  /*0d70*/  LDG.E.CONSTANT R18, desc[UR8][R2.64+0x18] ;  /* 0x0000180802127981 */ /* 0x000f62000c1e9900 */
[----:B-1----:R-:W-:-:S03]  /*0d80*/  FFMA R26, R26, R15, R25 ;  /* 0x0000000f1a1a7223 */ /* 0x002fc60000000019 */
[----:B------:R0:W5:Y:S01]  /*0d90*/  LDG.E.CONSTANT R15, desc[UR8][R2.64+0x1c] ;  /* 0x00001c08020f7981 */ /* 0x000162000c1e9900 */
[----:B------:R-:W-:-:S03]  /*0da0*/  IADD3 R12, PT, PT, R12, 0x10, RZ ;  /* 0x000000100c0c7810 */ /* 0x000fc60007ffe0ff */
[----:B------:R-:W1:Y:S01]  /*0db0*/  LDS R25, [R11+-0x8] ;  /* 0xfffff8000b197984 */ /* 0x000e620000000800 */
[----:B------:R-:W-:Y:S02]  /*0dc0*/  ISETP.NE.AND P2, PT, R12, RZ, PT ;  /* 0x000000ff0c00720c */ /* 0x000fe40003f45270 */
[----:B0-----:R-:W-:-:S05]  /*0dd0*/  IADD3 R2, P4, PT, R2, 0x40, RZ ;  /* 0x0000004002027810 */ /* 0x001fca0007f9e0ff */
[----:B------:R-:W-:Y:S02]  /*0de0*/  IMAD.X R3, RZ, RZ, R3, P4 ;  /* 0x000000ffff037224 */ /* 0x000fe400020e0603 */
[----:B-1----:R-:W-:Y:S02]  /*0df0*/  FFMA R13, R25, R13, R26 ;  /* 0x0000000d190d7223 */ /* 0x002fe4000000001a */
[----:B------:R-:W0:Y:S04]  /*0e00*/  LDS R26, [R11+-0x4] ;  /* 0xfffffc000b1a7984 */ /* 0x000e280000000800 */
[----:B------:R-:W3:Y:S01]  /*0e10*/  LDS R25, [R11+0x4] ;  /* 0x000004000b197984 */ /* 0x000ee20000000800 */
[----:B0-----:R-:W-:-:S03]  /*0e20*/  FFMA R13, R26, R14, R13 ;  /* 0x0000000e1a0d7223 */ /* 0x001fc6000000000d */
[----:B------:R-:W4:Y:S01]  /*0e30*/  LDS R14, [R11+0x8] ;  /* 0x000008000b0e7984 */ /* 0x000f220000000800 */
[----:B--2---:R-:W-:-:S03]  /*0e40*/  FFMA R28, R28, R16, R13 ;  /* 0x000000101c1c7223 */ /* 0x004fc6000000000d */
[----:B------:R-:W5:Y:S04]  /*0e50*/  LDS R13, [R11+0xc] ;  /* 0x00000c000b0d7984 */ /* 0x000f680000000800 */
[----:B------:R-:W0:Y:S01]  /*0e60*/  LDS R16, [R11+0x10] ;  /* 0x000010000b107984 */ /* 0x000e220000000800 */
[----:B---3--:R-:W-:-:S03]  /*0e70*/  FFMA R27, R25, R17, R28 ;  /* 0x00000011191b7223 */ /* 0x008fc6000000001c */
[----:B------:R-:W1:Y:S04]  /*0e80*/  LDS R25, [R11+0x14] ;  /* 0x000014000b197984 */ /* 0x000e680000000800 */
[----:B------:R-:W2:Y:S01]  /*0e90*/  LDS R17, [R11+0x18] ;  /* 0x000018000b117984 */ /* 0x000ea20000000800 */
[----:B----4-:R-:W-:-:S03]  /*0ea0*/  FFMA R26, R14, R19, R27 ;  /* 0x000000130e1a7223 */ /* 0x010fc6000000001b */
[----:B------:R3:W4:Y:S02]  /*0eb0*/  LDS R14, [R11+0x1c] ;  /* 0x00001c000b0e7984 */ /* 0x0007240000000800 */
[----:B---3--:R-:W-:Y:S02]  /*0ec0*/  VIADD R11, R11, 0x40 ;  /* 0x000000400b0b7836 */ /* 0x008fe40000000000 */
[----:B-----5:R-:W-:-:S04]  /*0ed0*/  FFMA R13, R13, R20, R26 ;  /* 0x000000140d0d7223 */ /* 0x020fc8000000001a */
[----:B0-----:R-:W-:-:S04]  /*0ee0*/  FFMA R16, R16, R21, R13 ;  /* 0x0000001510107223 */ /* 0x001fc8000000000d */
[----:B-1----:R-:W-:-:S04]  /*0ef0*/  FFMA R16, R25, R22, R16 ;  /* 0x0000001619107223 */ /* 0x002fc80000000010 */
[----:B--2---:R-:W-:-:S04]  /*0f00*/  FFMA R17, R17, R18, R16 ;  /* 0x0000001211117223 */ /* 0x004fc80000000010 */
[----:B----4-:R-:W-:Y:S01]  /*0f10*/  FFMA R16, R14, R15, R17 ;  /* 0x0000000f0e107223 */ /* 0x010fe20000000011 */
[----:B------:R-:W-:Y:S06]  /*0f20*/  @P2 BRA `(.L_x_16) ;  /* 0xfffffffc00282947 */ /* 0x000fec000383ffff */
[----:B------:R-:W-:-:S07]  /*0f30*/  MOV R12, R4 ;  /* 0x00000004000c7202 */ /* 0x000fce0000000f00 */
.L_x_15:
[----:B------:R-:W-:-:S13]  /*0f40*/  ISETP.NE.AND P2, PT, R24, RZ, PT ;  /* 0x000000ff1800720c */ /* 0x000fda0003f45270 */
[----:B------:R-:W-:Y:S05]  /*0f50*/  @!P2 BRA `(.L_x_17) ;  /* 0x000000040060a947 */ /* 0x000fea0003800000 */
[----:B------:R-:W-:Y:S01]  /*0f60*/  VIADD R2, R24, 0xffffffff ;  /* 0xffffffff18027836 */ /* 0x000fe20000000000 */
[----:B------:R-:W-:-:S04]  /*0f70*/  ISETP.NE.AND P4, PT, R23, RZ, PT ;  /* 0x000000ff1700720c */ /* 0x000fc80003f85270 */
[----:B------:R-:W-:-:S13]  /*0f80*/  ISETP.GE.U32.AND P2, PT, R2, 0x7, PT ;  /* 0x000000070200780c */ /* 0x000fda0003f46070 */
[----:B------:R-:W-:Y:S05]  /*0f90*/  @!P2 BRA `(.L_x_18) ;  /* 0x00000000008ca947 */ /* 0x000fea0003800000 */
[----:B------:R-:W1:Y:S01]  /*0fa0*/  LDC.64 R2, c[0x0][0x390] ;  /* 0x0000e400ff027b82 */ /* 0x000e620000000a00 */
[----:B------:R-:W-:-:S05]  /*0fb0*/  IADD3 R11, P2, PT, R7, R12, RZ ;  /* 0x0000000c070b7210 */ /* 0x000fca0007f5e0ff */
[----:B------:R-:W-:Y:S01]  /*0fc0*/  IMAD.X R14, RZ, RZ, R10, P2 ;  /* 0x000000ffff0e7224 */ /* 0x000fe200010e060a */
[----:B-1----:R-:W-:-:S04]  /*0fd0*/  LEA R2, P2, R11, R2, 0x2 ;  /* 0x000000020b027211 */ /* 0x002fc800078410ff */
[----:B------:R-:W-:-:S05]  /*0fe0*/  LEA.HI.X R3, R11, R3, R14, 0x2, P2 ;  /* 0x000000030b037211 */ /* 0x000fca00010f140e */
[----:B------:R-:W2:Y:S04]  /*0ff0*/  LDG.E.CONSTANT R26, desc[UR8][R2.64] ;  /* 0x00000008021a7981 */ /* 0x000ea8000c1e9900 */
[----:B------:R-:W3:Y:S04]  /*1000*/  LDG.E.CONSTANT R15, desc[UR8][R2.64+0x4] ;  /* 0x00000408020f7981 */ /* 0x000ee8000c1e9900 */
[----:B------:R-:W4:Y:S04]  /*1010*/  LDG.E.CONSTANT R11, desc[UR8][R2.64+0x8] ;  /* 0x00000808020b7981 */ /* 0x000f28000c1e9900 */
[----:B------:R-:W5:Y:S04]  /*1020*/  LDG.E.CONSTANT R18, desc[UR8][R2.64+0xc] ;  /* 0x00000c0802127981 */ /* 0x000f68000c1e9900 */
[----:B------:R-:W5:Y:S04]  /*1030*/  LDG.E.CONSTANT R17, desc[UR8][R2.64+0x10] ;  /* 0x0000100802117981 */ /* 0x000f68000c1e9900 */
[----:B------:R-:W5:Y:S04]  /*1040*/  LDG.E.CONSTANT R14, desc[UR8][R2.64+0x14] ;  /* 0x00001408020e7981 */ /* 0x000f68000c1e9900 */
[----:B------:R-:W5:Y:S04]  /*1050*/  LDG.E.CONSTANT R13, desc[UR8][R2.64+0x18] ;  /* 0x00001808020d7981 */ /* 0x000f68000c1e9900 */
[----:B0-----:R0:W5:Y:S01]  /*1060*/  LDG.E.CONSTANT R19, desc[UR8][R2.64+0x1c] ;  /* 0x00001c0802137981 */ /* 0x001162000c1e9900 */
[----:B------:R-:W1:Y:S01]  /*1070*/  S2UR UR5, SR_CgaCtaId ;  /* 0x00000000000579c3 */ /* 0x000e620000008800 */
[----:B------:R-:W-:Y:S01]  /*1080*/  UMOV UR4, 0x400 ;  /* 0x0000040000047882 */ /* 0x000fe20000000000 */
[----:B------:R-:W-:Y:S01]  /*1090*/  IADD3 R22, PT, PT, R9, R12, RZ ;  /* 0x0000000c09167210 */ /* 0x000fe20007ffe0ff */
[----:B------:R-:W-:Y:S01]  /*10a0*/  VIADD R12, R12, 0x8 ;  /* 0x000000080c0c7836 */ /* 0x000fe20000000000 */
[----:B-1----:R-:W-:-:S06]  /*10b0*/  ULEA UR4, UR5, UR4, 0x18 ;  /* 0x0000000405047291 */ /* 0x002fcc000f8ec0ff */
[----:B------:R-:W-:-:S05]  /*10c0*/  LEA R22, R22, UR4, 0x2 ;  /* 0x0000000416167c11 */ /* 0x000fca000f8e10ff */
[----:B------:R-:W2:Y:S04]  /*10d0*/  LDS R25, [R22] ;  /* 0x0000000016197984 */ /* 0x000ea80000000800 */
[----:B------:R-:W3:Y:S04]  /*10e0*/  LDS R27, [R22+0x4] ;  /* 0x00000400161b7984 */ /* 0x000ee80000000800 */
[----:B------:R-:W4:Y:S04]  /*10f0*/  LDS R20, [R22+0x8] ;  /* 0x0000080016147984 */ /* 0x000f280000000800 */
[----:B------:R-:W5:Y:S04]  /*1100*/  LDS R21, [R22+0xc] ;  /* 0x00000c0016157984 */ /* 0x000f680000000800 */
[----:B0-----:R-:W0:Y:S04]  /*1110*/  LDS R2, [R22+0x10] ;  /* 0x0000100016027984 */ /* 0x001e280000000800 */
[----:B------:R-:W1:Y:S01]  /*1120*/  LDS R3, [R22+0x14] ;  /* 0x0000140016037984 */ /* 0x000e620000000800 */
[----:B--2---:R-:W-:-:S03]  /*1130*/  FFMA R26, R25, R26, R16 ;  /* 0x0000001a191a7223 */ /* 0x004fc60000000010 */
[----:B------:R-:W2:Y:S01]  /*1140*/  LDS R25, [R22+0x18] ;  /* 0x0000180016197984 */ /* 0x000ea20000000800 */
[----:B---3--:R-:W-:-:S03]  /*1150*/  FFMA R15, R27, R15, R26 ;  /* 0x0000000f1b0f7223 */ /* 0x008fc6000000001a */
[----:B------:R-:W3:Y:S01]  /*1160*/  LDS R27, [R22+0x1c] ;  /* 0x00001c00161b7984 */ /* 0x000ee20000000800 */
[----:B----4-:R-:W-:-:S04]  /*1170*/  FFMA R20, R20, R11, R15 ;  /* 0x0000000b14147223 */ /* 0x010fc8000000000f */
[----:B-----5:R-:W-:-:S04]  /*1180*/  FFMA R21, R21, R18, R20 ;  /* 0x0000001215157223 */ /* 0x020fc80000000014 */
[----:B0-----:R-:W-:-:S04]  /*1190*/  FFMA R2, R2, R17, R21 ;  /* 0x0000001102027223 */ /* 0x001fc80000000015 */
[----:B-1----:R-:W-:-:S04]  /*11a0*/  FFMA R2, R3, R14, R2 ;  /* 0x0000000e03027223 */ /* 0x002fc80000000002 */
[----:B--2---:R-:W-:-:S04]  /*11b0*/  FFMA R2, R25, R13, R2 ;  /* 0x0000000d19027223 */ /* 0x004fc80000000002 */
[----:B---3--:R-:W-:-:S07]  /*11c0*/  FFMA R16, R27, R19, R2 ;  /* 0x000000131b107223 */ /* 0x008fce0000000002 */
.L_x_18:
[----:B------:R-:W-:Y:S05]  /*11d0*/  @!P4 BRA `(.L_x_17) ;  /* 0x0000000000c0c947 */ /* 0x000fea0003800000 */
[----:B------:R-:W-:Y:S01]  /*11e0*/  ISETP.NE.AND P2, PT, R5, RZ, PT ;  /* 0x000000ff0500720c */ /* 0x000fe20003f45270 */
[----:B------:R-:W-:-:S12]  /*11f0*/  @!P1 BRA `(.L_x_19) ;  /* 0x00000000005c9947 */ /* 0x000fd80003800000 */
        /* <DEDUP_REMOVED lines=8> */
[----:B0-----:R-:W5:Y:S01]  /*1280*/  LDG.E.CONSTANT R19, desc[UR8][R2.64+0xc] ;  /* 0x00000c0802137981 */ /* 0x001f62000c1e9900 */
[----:B------:R-:W0:Y:S01]  /*1290*/  S2UR UR5, SR_CgaCtaId ;  /* 0x00000000000579c3 */ /* 0x000e220000008800 */
[----:B------:R-:W-:Y:S01]  /*12a0*/  UMOV UR4, 0x400 ;  /* 0x0000040000047882 */ /* 0x000fe20000000000 */
[----:B------:R-:W-:Y:S01]  /*12b0*/  IADD3 R11, PT, PT, R9, R12, RZ ;  /* 0x0000000c090b7210 */ /* 0x000fe20007ffe0ff */
[----:B------:R-:W-:Y:S01]  /*12c0*/  VIADD R12, R12, 0x4 ;  /* 0x000000040c0c7836 */ /* 0x000fe20000000000 */
[----:B0-----:R-:W-:-:S06]  /*12d0*/  ULEA UR4, UR5, UR4, 0x18 ;  /* 0x0000000405047291 */ /* 0x001fcc000f8ec0ff */
[----:B------:R-:W-:-:S05]  /*12e0*/  LEA R11, R11, UR4, 0x2 ;  /* 0x000000040b0b7c11 */ /* 0x000fca000f8e10ff */
[----:B------:R-:W2:Y:S04]  /*12f0*/  LDS R13, [R11] ;  /* 0x000000000b0d7984 */ /* 0x000ea80000000800 */
[----:B------:R-:W3:Y:S04]  /*1300*/  LDS R18, [R11+0x4] ;  /* 0x000004000b127984 */ /* 0x000ee80000000800 */
[----:B------:R-:W4:Y:S04]  /*1310*/  LDS R20, [R11+0x8] ;  /* 0x000008000b147984 */ /* 0x000f280000000800 */
[----:B------:R-:W5:Y:S01]  /*1320*/  LDS R22, [R11+0xc] ;  /* 0x00000c000b167984 */ /* 0x000f620000000800 */
[----:B--2---:R-:W-:-:S04]  /*1330*/  FFMA R13, R13, R14, R16 ;  /* 0x0000000e0d0d7223 */ /* 0x004fc80000000010 */
[----:B---3--:R-:W-:-:S04]  /*1340*/  FFMA R13, R18, R15, R13 ;  /* 0x0000000f120d7223 */ /* 0x008fc8000000000d */
[----:B----4-:R-:W-:-:S04]  /*1350*/  FFMA R13, R20, R17, R13 ;  /* 0x00000011140d7223 */ /* 0x010fc8000000000d */
[----:B-----5:R-:W-:-:S07]  /*1360*/  FFMA R16, R22, R19, R13 ;  /* 0x0000001316107223 */ /* 0x020fce000000000d */
.L_x_19:
[----:B------:R-:W-:Y:S05]  /*1370*/  @!P2 BRA `(.L_x_17) ;  /* 0x000000000058a947 */ /* 0x000fea0003800000 */
[----:B------:R-:W1:Y:S01]  /*1380*/  LDC.64 R2, c[0x0][0x390] ;  /* 0x0000e400ff027b82 */ /* 0x000e620000000a00 */
[----:B------:R-:W-:-:S05]  /*1390*/  IADD3 R11, P2, PT, R7, R12, RZ ;  /* 0x0000000c070b7210 */ /* 0x000fca0007f5e0ff */
[----:B------:R-:W-:Y:S01]  /*13a0*/  IMAD.X R10, RZ, RZ, R10, P2 ;  /* 0x000000ffff0a7224 */ /* 0x000fe200010e060a */
[----:B-1----:R-:W-:-:S04]  /*13b0*/  LEA R2, P2, R11, R2, 0x2 ;  /* 0x000000020b027211 */ /* 0x002fc800078410ff */
[----:B------:R-:W-:-:S05]  /*13c0*/  LEA.HI.X R3, R11, R3, R10, 0x2, P2 ;  /* 0x000000030b037211 */ /* 0x000fca00010f140a */
[----:B------:R-:W2:Y:S01]  /*13d0*/  LDG.E.CONSTANT R10, desc[UR8][R2.64] ;  /* 0x00000008020a7981 */ /* 0x000ea2000c1e9900 */
[----:B------:R-:W1:Y:S01]  /*13e0*/  S2UR UR5, SR_CgaCtaId ;  /* 0x00000000000579c3 */ /* 0x000e620000008800 */
[----:B------:R-:W-:Y:S01]  /*13f0*/  UMOV UR4, 0x400 ;  /* 0x0000040000047882 */ /* 0x000fe20000000000 */
[----:B------:R-:W-:Y:S02]  /*1400*/  IADD3 R9, PT, PT, R9, R12, RZ ;  /* 0x0000000c09097210 */ /* 0x000fe40007ffe0ff */
[----:B------:R-:W-:Y:S01]  /*1410*/  ISETP.NE.AND P2, PT, R5, 0x1, PT ;  /* 0x000000010500780c */ /* 0x000fe20003f45270 */
[----:B-1----:R-:W-:-:S06]  /*1420*/  ULEA UR4, UR5, UR4, 0x18 ;  /* 0x0000000405047291 */ /* 0x002fcc000f8ec0ff */
[----:B------:R-:W-:-:S05]  /*1430*/  LEA R13, R9, UR4, 0x2 ;  /* 0x00000004090d7c11 */ /* 0x000fca000f8e10ff */
[----:B------:R-:W2:Y:S02]  /*1440*/  LDS R9, [R13] ;  /* 0x000000000d097984 */ /* 0x000ea40000000800 */
[----:B--2---:R-:W-:Y:S01]  /*1450*/  FFMA R16, R9, R10, R16 ;  /* 0x0000000a09107223 */ /* 0x004fe20000000010 */
[----:B------:R-:W-:Y:S06]  /*1460*/  @!P2 BRA `(.L_x_17) ;  /* 0x00000000001ca947 */ /* 0x000fec0003800000 */
[----:B------:R-:W-:Y:S01]  /*1470*/  ISETP.NE.AND P2, PT, R5, 0x2, PT ;  /* 0x000000020500780c */ /* 0x000fe20003f45270 */
[----:B------:R-:W2:Y:S04]  /*1480*/  LDG.E.CONSTANT R10, desc[UR8][R2.64+0x4] ;  /* 0x00000408020a7981 */ /* 0x000ea8000c1e9900 */
[----:B------:R-:W2:Y:S08]  /*1490*/  LDS R9, [R13+0x4] ;  /* 0x000004000d097984 */ /* 0x000eb00000000800 */
[----:B------:R-:W3:Y:S04]  /*14a0*/  @P2 LDG.E.CONSTANT R12, desc[UR8][R2.64+0x8] ;  /* 0x00000808020c2981 */ /* 0x000ee8000c1e9900 */
[----:B------:R-:W3:Y:S01]  /*14b0*/  @P2 LDS R11, [R13+0x8] ;  /* 0x000008000d0b2984 */ /* 0x000ee20000000800 */
[----:B--2---:R-:W-:-:S04]  /*14c0*/  FFMA R16, R9, R10, R16 ;  /* 0x0000000a09107223 */ /* 0x004fc80000000010 */
[----:B---3--:R-:W-:-:S07]  /*14d0*/  @P2 FFMA R16, R11, R12, R16 ;  /* 0x0000000c0b102223 */ /* 0x008fce0000000010 */
.L_x_17:
[----:B------:R-:W1:Y:S01]  /*14e0*/  LDC.64 R2, c[0x0][0x3b0] ;  /* 0x0000ec00ff027b82 */ /* 0x000e620000000a00 */
[----:B------:R-:W-:-:S04]  /*14f0*/  IMAD.IADD R7, R7, 0x1, R8 ;  /* 0x0000000107077824 */ /* 0x000fc800078e0208 */
[----:B-1----:R-:W-:-:S05]  /*1500*/  IMAD.WIDE R2, R7, 0x4, R2 ;  /* 0x0000000407027825 */ /* 0x002fca00078e0202 */
[----:B------:R2:W-:Y:S02]  /*1510*/  STG.E desc[UR8][R2.64], R16 ;  /* 0x0000001002007986 */ /* 0x0005e4000c101908 */
.L_x_14:
[----:B------:R-:W-:Y:S05]  /*1520*/  BSYNC.RECONVERGENT B0 ;  /* 0x0000000000007941 */ /* 0x000fea0003800200 */
.L_x_13:
[----:B------:R-:W-:Y:S06]  /*1530*/  BAR.SYNC.DEFER_BLOCKING 0x0 ;  /* 0x0000000000007b1d */ /* 0x000fec0000010000 */
[----:B------:R-:W-:Y:S05]  /*1540*/  @P3 BRA `(.L_x_20) ;  /* 0xffffffec00843947 */ /* 0x000fea000383ffff */
[----:B------:R-:W-:Y:S05]  /*1550*/  EXIT ;  /* 0x000000000000794d */ /* 0x000fea0003800000 */
.L_x_21:
[----:B------:R-:W-:-:S00]  /*1560*/  BRA `(.L_x_21) ;  /* 0xfffffffc00fc7947 */ /* 0x000fc0000383ffff */
[----:B------:R-:W-:-:S00]  /*1570*/  NOP ;  /* 0x0000000000007918 */ /* 0x000fc00000000000 */
        /* <DEDUP_REMOVED lines=8> */
.L_x_43:


//--------------------- .text._Z22hebbian_forward_kernelPKfS0_S0_S0_S0_PfS1_ii --------------------------
	.section	.text._Z22hebbian_forward_kernelPKfS0_S0_S0_S0_PfS1_ii,"ax",@progbits
	.align	128
        .global         _Z22hebbian_forward_kernelPKfS0_S0_S0_S0_PfS1_ii
        .type           _Z22hebbian_forward_kernelPKfS0_S0_S0_S0_PfS1_ii,@function
        .size           _Z22hebbian_forward_kernelPKfS0_S0_S0_S0_PfS1_ii,(.L_x_44 - _Z22hebbian_forward_kernelPKfS0_S0_S0_S0_PfS1_ii)
        .other          _Z22hebbian_forward_kernelPKfS0_S0_S0_S0_PfS1_ii,@"STO_CUDA_ENTRY STV_DEFAULT"
_Z22hebbian_forward_kernelPKfS0_S0_S0_S0_PfS1_ii:
.text._Z22hebbian_forward_kernelPKfS0_S0_S0_S0_PfS1_ii:
        /* <DEDUP_REMOVED lines=16> */
.L_x_24:
[----:B0-2---:R-:W-:-:S06]  /*0100*/  IMAD.WIDE R2, R11, 0x4, R8 ;  /* 0x000000040b027825 */ /* 0x005fcc00078e0208 */
[----:B------:R-:W2:Y:S01]  /*0110*/  LDG.E.CONSTANT R2, desc[UR6][R2.64] ;  /* 0x0000000602027981 */ /* 0x000ea2000c1e9900 */
[----:B------:R-:W-:Y:S02]  /*0120*/  IMAD R13, R11, 0x4, R4 ;  /* 0x000000040b0d7824 */ /* 0x000fe400078e0204 */
[----:B-1----:R-:W-:-:S05]  /*0130*/  IMAD.IADD R11, R6, 0x1, R11 ;  /* 0x00000001060b7824 */ /* 0x002fca00078e020b */
[----:B------:R-:W-:Y:S01]  /*0140*/  ISETP.GE.AND P1, PT, R11, R5, PT ;  /* 0x000000050b00720c */ /* 0x000fe20003f26270 */
[----:B--2---:R0:W-:-:S12]  /*0150*/  STS [R13], R2 ;  /* 0x000000020d007388 */ /* 0x0041d80000000800 */
[----:B------:R-:W-:Y:S05]  /*0160*/  @!P1 BRA `(.L_x_24) ;  /* 0xfffffffc00e49947 */ /* 0x000fea000383ffff */
.L_x_23:
[----:B------:R-:W-:Y:S05]  /*0170*/  BSYNC.RECONVERGENT B0 ;  /* 0x0000000000007941 */ /* 0x000fea0003800200 */
.L_x_22:
[----:B------:R-:W-:Y:S06]  /*0180*/  BAR.SYNC.DEFER_BLOCKING 0x0 ;  /* 0x0000000000007b1d */ /* 0x000fec0000010000 */
[----:B------:R-:W-:Y:S04]  /*0190*/  BSSY.RECONVERGENT B0, `(.L_x_25) ;  /* 0x000000f000007945 */ /* 0x000fe80003800200 */
[----:B------:R-:W-:Y:S05]  /*01a0*/  @P0 BRA `(.L_x_26) ;  /* 0x0000000000340947 */ /* 0x000fea0003800000 */
[----:B------:R-:W1:Y:S01]  /*01b0*/  S2R R3, SR_CgaCtaId ;  /* 0x0000000000037919 */ /* 0x000e620000008800 */
[----:B0-----:R-:W0:Y:S01]  /*01c0*/  LDC R13, c[0x0][0x360] ;  /* 0x0000d800ff0d7b82 */ /* 0x001e220000000800 */
[----:B------:R-:W-:Y:S02]  /*01d0*/  MOV R2, 0x400 ;  /* 0x0000040000027802 */ /* 0x000fe40000000f00 */
[----:B------:R-:W-:-:S05]  /*01e0*/  MOV R4, R0 ;  /* 0x0000000000047202 */ /* 0x000fca0000000f00 */
[----:B------:R-:W2:Y:S01]  /*01f0*/  LDC.64 R8, c[0x0][0x3a8] ;  /* 0x0000ea00ff087b82 */ /* 0x000ea20000000a00 */
[----:B-1----:R-:W-:-:S07]  /*0200*/  LEA R15, R3, R2, 0x18 ;  /* 0x00000002030f7211 */ /* 0x002fce00078ec0ff */
.L_x_27:
[C---:B------:R-:W-:Y:S02]  /*0210*/  IMAD R6, R4.reuse, 0x4, R15 ;  /* 0x0000000404067824 */ /* 0x040fe400078e020f */
[----:B-12---:R-:W-:-:S03]  /*0220*/  IMAD.WIDE R2, R4, 0x4, R8 ;  /* 0x0000000404027825 */ /* 0x006fc600078e0208 */
[----:B------:R-:W1:Y:S01]  /*0230*/  LDS R11, [R6] ;  /* 0x00000000060b7984 */ /* 0x000e620000000800 */
[----:B0-----:R-:W-:-:S05]  /*0240*/  IMAD.IADD R4, R13, 0x1, R4 ;  /* 0x000000010d047824 */ /* 0x001fca00078e0204 */
[----:B------:R-:W-:Y:S01]  /*0250*/  ISETP.GE.AND P0, PT, R4, R5, PT ;  /* 0x000000050400720c */ /* 0x000fe20003f06270 */
[----:B-1----:R1:W-:-:S12]  /*0260*/  STG.E desc[UR6][R2.64], R11 ;  /* 0x0000000b02007986 */ /* 0x0023d8000c101906 */
[----:B------:R-:W-:Y:S05]  /*0270*/  @!P0 BRA `(.L_x_27) ;  /* 0xfffffffc00e48947 */ /* 0x000fea000383ffff */
.L_x_26:
[----:B------:R-:W-:Y:S05]  /*0280*/  BSYNC.RECONVERGENT B0 ;  /* 0x0000000000007941 */ /* 0x000fea0003800200 */
.L_x_25:
[----:B------:R-:W-:Y:S06]  /*0290*/  BAR.SYNC.DEFER_BLOCKING 0x0 ;  /* 0x0000000000007b1d */ /* 0x000fec0000010000 */
[----:B------:R-:W-:Y:S05]  /*02a0*/  @!P2 EXIT ;  /* 0x000000000000a94d */ /* 0x000fea0003800000 */
[C---:B01----:R-:W-:Y:S01]  /*02b0*/  IADD3 R2, PT, PT, R7.reuse, -0x1, RZ ;  /* 0xffffffff07027810 */ /* 0x043fe20007ffe0ff */
[----:B------:R-:W-:Y:S01]  /*02c0*/  IMAD R4, R0, R7, RZ ;  /* 0x0000000700047224 */ /* 0x000fe200078e02ff */
[C---:B------:R-:W-:Y:S01]  /*02d0*/  LOP3.LUT R23, R7.reuse, 0xf, RZ, 0xc0, !PT ;  /* 0x0000000f07177812 */ /* 0x040fe200078ec0ff */
[----:B------:R-:W-:Y:S01]  /*02e0*/  IMAD.MOV.U32 R8, RZ, RZ, RZ ;  /* 0x000000ffff087224 */ /* 0x000fe200078e00ff */
[C---:B------:R-:W-:Y:S01]  /*02f0*/  LOP3.LUT R24, R7.reuse, 0x7, RZ, 0xc0, !PT ;  /* 0x0000000707187812 */ /* 0x040fe200078ec0ff */
[----:B------:R-:W0:Y:S01]  /*0300*/  LDCU UR8, c[0x0][0x360] ;  /* 0x00006c00ff0877ac */ /* 0x000e220008000800 */
[C---:B------:R-:W-:Y:S02]  /*0310*/  LOP3.LUT R6, R7.reuse, 0xfffffff0, RZ, 0xc0, !PT ;  /* 0xfffffff007067812 */ /* 0x040fe400078ec0ff */
[----:B------:R-:W-:Y:S02]  /*0320*/  ISETP.GE.U32.AND P0, PT, R2, 0xf, PT ;  /* 0x0000000f0200780c */ /* 0x000fe40003f06070 */
[----:B------:R-:W-:-:S11]  /*0330*/  LOP3.LUT R7, R7, 0x3, RZ, 0xc0, !PT ;  /* 0x0000000307077812 */ /* 0x000fd600078ec0ff */
.L_x_41:
[----:B-1----:R-:W1:Y:S01]  /*0340*/  LDCU UR4, c[0x0][0x3bc] ;  /* 0x00007780ff0477ac */ /* 0x002e620008000800 */
[CC--:B------:R-:W-:Y:S01]  /*0350*/  ISETP.GE.U32.AND P2, PT, R0.reuse, R5.reuse, PT ;  /* 0x000000050000720c */ /* 0x0c0fe20003f46070 */
[----:B------:R-:W-:Y:S01]  /*0360*/  BSSY.RECONVERGENT B0, `(.L_x_28) ;  /* 0x000003f000007945 */ /* 0x000fe20003800200 */
[----:B------:R-:W-:Y:S01]  /*0370*/  ISETP.GE.U32.AND P1, PT, R0, R5, PT ;  /* 0x000000050000720c */ /* 0x000fe20003f26070 */
[----:B--2---:R-:W2:Y:S01]  /*0380*/  LDCU.128 UR12, c[0x0][0x380] ;  /* 0x00007000ff0c77ac */ /* 0x004ea20008000c00 */
[----:B-1----:R-:W-:Y:S01]  /*0390*/  IMAD.U32 R11, RZ, RZ, UR4 ;  /* 0x00000004ff0b7e24 */ /* 0x002fe2000f8e00ff */
[----:B------:R-:W1:Y:S03]  /*03a0*/  LDCU UR4, c[0x0][0x3bc] ;  /* 0x00007780ff0477ac */ /* 0x000e660008000800 */
[----:B------:R-:W-:-:S05]  /*03b0*/  IMAD R9, R8, R11, RZ ;  /* 0x0000000b08097224 */ /* 0x000fca00078e02ff */
[----:B------:R-:W-:Y:S01]  /*03c0*/  SHF.R.S32.HI R10, RZ, 0x1f, R9 ;  /* 0x0000001fff0a7819 */ /* 0x000fe20000011409 */
[----:B0-2---:R-:W-:Y:S06]  /*03d0*/  @P2 BRA `(.L_x_29) ;  /* 0x0000000000dc2947 */ /* 0x005fec0003800000 */
[----:B------:R-:W2:Y:S02]  /*03e0*/  LDC.64 R12, c[0x0][0x398] ;  /* 0x0000e600ff0c7b82 */ /* 0x000ea40000000a00 */
[----:B--2---:R-:W-:-:S06]  /*03f0*/  IMAD.WIDE.U32 R12, R8, 0x4, R12 ;  /* 0x00000004080c7825 */ /* 0x004fcc00078e000c */
[----:B------:R2:W3:Y:S01]  /*0400*/  LDG.E.CONSTANT R12, desc[UR6][R12.64] ;  /* 0x000000060c0c7981 */ /* 0x0004e2000c1e9900 */
[----:B------:R-:W-:Y:S02]  /*0410*/  IABS R14, R11 ;  /* 0x0000000b000e7213 */ /* 0x000fe40000000000 */
[----:B------:R-:W-:Y:S01]  /*0420*/  MOV R15, 0x400 ;  /* 0x00000400000f7802 */ /* 0x000fe20000000f00 */
[----:B------:R-:W4:Y:S01]  /*0430*/  S2R R18, SR_CgaCtaId ;  /* 0x0000000000127919 */ /* 0x000f220000008800 */
[----:B------:R-:W5:Y:S01]  /*0440*/  I2F.RP R16, R14 ;  /* 0x0000000e00107306 */ /* 0x000f620000209400 */
[----:B------:R-:W-:-:S07]  /*0450*/  ISETP.NE.AND P2, PT, R11, RZ, PT ;  /* 0x000000ff0b00720c */ /* 0x000fce0003f45270 */
[----:B-----5:R-:W5:Y:S01]  /*0460*/  MUFU.RCP R16, R16 ;  /* 0x0000001000107308 */ /* 0x020f620000001000 */
[----:B----4-:R-:W-:Y:S02]  /*0470*/  LEA R15, R18, R15, 0x18 ;  /* 0x0000000f120f7211 */ /* 0x010fe400078ec0ff */
[----:B-----5:R-:W-:Y:S02]  /*0480*/  IADD3 R2, PT, PT, R16, 0xffffffe, RZ ;  /* 0x0ffffffe10027810 */ /* 0x020fe40007ffe0ff */
[----:B------:R-:W-:-:S03]  /*0490*/  MOV R18, R0 ;  /* 0x0000000000127202 */ /* 0x000fc60000000f00 */
[----:B------:R4:W5:Y:S02]  /*04a0*/  F2I.FTZ.U32.TRUNC.NTZ R3, R2 ;  /* 0x0000000200037305 */ /* 0x000964000021f000 */
[----:B----4-:R-:W-:Y:S02]  /*04b0*/  IMAD.MOV.U32 R2, RZ, RZ, RZ ;  /* 0x000000ffff027224 */ /* 0x010fe400078e00ff */
[----:B-----5:R-:W-:-:S04]  /*04c0*/  IMAD.MOV R17, RZ, RZ, -R3 ;  /* 0x000000ffff117224 */ /* 0x020fc800078e0a03 */
[----:B--2---:R-:W-:Y:S01]  /*04d0*/  IMAD R13, R17, R14, RZ ;  /* 0x0000000e110d7224 */ /* 0x004fe200078e02ff */
[----:B------:R-:W-:-:S03]  /*04e0*/  LOP3.LUT R17, RZ, R11, RZ, 0x33, !PT ;  /* 0x0000000bff117212 */ /* 0x000fc600078e33ff */
[----:B------:R-:W-:-:S04]  /*04f0*/  IMAD.HI.U32 R16, R3, R13, R2 ;  /* 0x0000000d03107227 */ /* 0x000fc800078e0002 */
[----:B---3--:R-:W-:-:S07]  /*0500*/  FADD R19, -R12, 1 ;  /* 0x3f8000000c137421 */ /* 0x008fce0000000100 */
.L_x_30:
[----:B------:R-:W-:Y:S01]  /*0510*/  IABS R3, R18 ;  /* 0x0000001200037213 */ /* 0x000fe20000000000 */
[----:B-1----:R-:W-:-:S04]  /*0520*/  IMAD.U32 R11, RZ, RZ, UR4 ;  /* 0x00000004ff0b7e24 */ /* 0x002fc8000f8e00ff */
[----:B------:R-:W-:Y:S01]  /*0530*/  IMAD.HI.U32 R2, R16, R3, RZ ;  /* 0x0000000310027227 */ /* 0x000fe200078e00ff */
[----:B------:R-:W-:-:S03]  /*0540*/  IABS R20, R11 ;  /* 0x0000000b00147213 */ /* 0x000fc60000000000 */
[----:B------:R-:W-:-:S04]  /*0550*/  IMAD.MOV R12, RZ, RZ, -R2 ;  /* 0x000000ffff0c7224 */ /* 0x000fc800078e0a02 */
[----:B------:R-:W-:-:S05]  /*0560*/  IMAD R3, R20, R12, R3 ;  /* 0x0000000c14037224 */ /* 0x000fca00078e0203 */
[----:B------:R-:W-:-:S13]  /*0570*/  ISETP.GT.U32.AND P4, PT, R14, R3, PT ;  /* 0x000000030e00720c */ /* 0x000fda0003f84070 */
[----:B------:R-:W-:Y:S01]  /*0580*/  @!P4 IADD3 R3, PT, PT, R3, -R20, RZ ;  /* 0x800000140303c210 */ /* 0x000fe20007ffe0ff */
[----:B------:R-:W-:-:S03]  /*0590*/  @!P4 VIADD R2, R2, 0x1 ;  /* 0x000000010202c836 */ /* 0x000fc60000000000 */
[----:B------:R-:W-:Y:S02]  /*05a0*/  ISETP.GE.U32.AND P3, PT, R3, R14, PT ;  /* 0x0000000e0300720c */ /* 0x000fe40003f66070 */
[----:B------:R-:W-:-:S04]  /*05b0*/  LOP3.LUT R3, R18, R11, RZ, 0x3c, !PT ;  /* 0x0000000b12037212 */ /* 0x000fc800078e3cff */
[----:B------:R-:W-:-:S07]  /*05c0*/  ISETP.GE.AND P5, PT, R3, RZ, PT ;  /* 0x000000ff0300720c */ /* 0x000fce0003fa6270 */
[----:B------:R-:W-:-:S06]  /*05d0*/  @P3 VIADD R2, R2, 0x1 ;  /* 0x0000000102023836 */ /* 0x000fcc0000000000 */
[----:B------:R-:W-:-:S04]  /*05e0*/  @!P5 IADD3 R2, PT, PT, -R2, RZ, RZ ;  /* 0x000000ff0202d210 */ /* 0x000fc80007ffe1ff */
[----:B------:R-:W-:-:S04]  /*05f0*/  SEL R2, R17, R2, !P2 ;  /* 0x0000000211027207 */ /* 0x000fc80005000000 */
[----:B--2---:R-:W-:Y:S01]  /*0600*/  IADD3 R21, P3, PT, R9, R2, RZ ;  /* 0x0000000209157210 */ /* 0x004fe20007f7e0ff */
[----:B------:R-:W-:-:S03]  /*0610*/  IMAD.MOV R3, RZ, RZ, -R2 ;  /* 0x000000ffff037224 */ /* 0x000fc600078e0a02 */
[----:B------:R-:W-:Y:S01]  /*0620*/  LEA.HI.X.SX32 R22, R2, R10, 0x1, P3 ;  /* 0x0000000a02167211 */ /* 0x000fe200018f0eff */
[----:B------:R-:W-:Y:S01]  /*0630*/  IMAD R3, R11, R3, R18 ;  /* 0x000000030b037224 */ /* 0x000fe200078e0212 */
[----:B------:R-:W-:-:S04]  /*0640*/  LEA R2, P3, R21, UR14, 0x2 ;  /* 0x0000000e15027c11 */ /* 0x000fc8000f8610ff */
[----:B------:R-:W-:-:S04]  /*0650*/  IADD3 R13, P4, PT, R9, R3, RZ ;  /* 0x00000003090d7210 */ /* 0x000fc80007f9e0ff */
[----:B------:R-:W-:Y:S02]  /*0660*/  LEA.HI.X.SX32 R20, R3, R10, 0x1, P4 ;  /* 0x0000000a03147211 */ /* 0x000fe400020f0eff */
[----:B------:R-:W-:Y:S02]  /*0670*/  LEA R12, P4, R13, UR12, 0x2 ;  /* 0x0000000c0d0c7c11 */ /* 0x000fe4000f8810ff */
[----:B------:R-:W-:Y:S02]  /*0680*/  LEA.HI.X R3, R21, UR15, R22, 0x2, P3 ;  /* 0x0000000f15037c11 */ /* 0x000fe400098f1416 */
[----:B------:R-:W-:-:S03]  /*0690*/  LEA.HI.X R13, R13, UR13, R20, 0x2, P4 ;  /* 0x0000000d0d0d7c11 */ /* 0x000fc6000a0f1414 */
[----:B------:R-:W2:Y:S04]  /*06a0*/  LDG.E.CONSTANT R2, desc[UR6][R2.64] ;  /* 0x0000000602027981 */ /* 0x000ea8000c1e9900 */
[----:B------:R-:W2:Y:S01]  /*06b0*/  LDG.E.CONSTANT R13, desc[UR6][R12.64] ;  /* 0x000000060c0d7981 */ /* 0x000ea2000c1e9900 */
[C---:B------:R-:W-:Y:S01]  /*06c0*/  IMAD R20, R18.reuse, 0x4, R15 ;  /* 0x0000000412147824 */ /* 0x040fe200078e020f */
[C---:B------:R-:W-:Y:S01]  /*06d0*/  LEA R21, R18.reuse, R15, 0x2 ;  /* 0x0000000f12157211 */ /* 0x040fe200078e10ff */
[----:B0-----:R-:W-:-:S04]  /*06e0*/  VIADD R18, R18, UR8 ;  /* 0x0000000812127c36 */ /* 0x001fc80008000000 */
[----:B------:R-:W0:Y:S01]  /*06f0*/  LDS R20, [R20] ;  /* 0x0000000014147984 */ /* 0x000e220000000800 */
[----:B------:R-:W-:Y:S01]  /*0700*/  ISETP.GE.AND P3, PT, R18, R5, PT ;  /* 0x000000051200720c */ /* 0x000fe20003f66270 */
[----:B--2---:R-:W-:-:S04]  /*0710*/  FMUL R22, R2, R13 ;  /* 0x0000000d02167220 */ /* 0x004fc80000400000 */
[----:B0-----:R-:W-:-:S05]  /*0720*/  FFMA R22, R19, R20, R22 ;  /* 0x0000001413167223 */ /* 0x001fca0000000016 */
[----:B------:R2:W-:Y:S03]  /*0730*/  STS [R21], R22 ;  /* 0x0000001615007388 */ /* 0x0005e60000000800 */
[----:B------:R-:W-:Y:S05]  /*0740*/  @!P3 BRA `(.L_x_30) ;  /* 0xfffffffc0070b947 */ /* 0x000fea000383ffff */
.L_x_29:
[----:B01----:R-:W-:Y:S05]  /*0750*/  BSYNC.RECONVERGENT B0 ;  /* 0x0000000000007941 */ /* 0x003fea0003800200 */
.L_x_28:
[----:B------:R-:W-:Y:S01]  /*0760*/  BAR.SYNC.DEFER_BLOCKING 0x0 ;  /* 0x0000000000007b1d */ /* 0x000fe20000010000 */
[----:B------:R-:W-:-:S05]  /*0770*/  VIADD R8, R8, 0x1 ;  /* 0x0000000108087836 */ /* 0x000fca0000000000 */
[----:B------:R-:W-:Y:S04]  /*0780*/  BSSY.RECONVERGENT B0, `(.L_x_31) ;  /* 0x000000f000007945 */ /* 0x000fe80003800200 */
[----:B------:R-:W-:Y:S05]  /*0790*/  @P1 BRA `(.L_x_32) ;  /* 0x0000000000341947 */ /* 0x000fea0003800000 */
[----:B------:R-:W0:Y:S01]  /*07a0*/  S2R R13, SR_CgaCtaId ;  /* 0x00000000000d7919 */ /* 0x000e220000008800 */
[----:B------:R-:W1:Y:S01]  /*07b0*/  LDC.64 R2, c[0x0][0x3a8] ;  /* 0x0000ea00ff027b82 */ /* 0x000e620000000a00 */
[----:B------:R-:W-:Y:S02]  /*07c0*/  MOV R12, 0x400 ;  /* 0x00000400000c7802 */ /* 0x000fe40000000f00 */
[----:B------:R-:W-:Y:S02]  /*07d0*/  MOV R14, R0 ;  /* 0x00000000000e7202 */ /* 0x000fe40000000f00 */
[----:B0-----:R-:W-:-:S07]  /*07e0*/  LEA R17, R13, R12, 0x18 ;  /* 0x0000000c0d117211 */ /* 0x001fce00078ec0ff */
.L_x_33:
[C---:B0-----:R-:W-:Y:S02]  /*07f0*/  IMAD R15, R14.reuse, 0x4, R17 ;  /* 0x000000040e0f7824 */ /* 0x041fe400078e0211 */
[----:B------:R-:W-:Y:S02]  /*0800*/  IMAD R13, R5, R8, R14 ;  /* 0x00000008050d7224 */ /* 0x000fe400078e020e */
[----:B------:R-:W-:Y:S02]  /*0810*/  VIADD R14, R14, UR8 ;  /* 0x000000080e0e7c36 */ /* 0x000fe40008000000 */
[----:B------:R-:W0:Y:S01]  /*0820*/  LDS R15, [R15] ;  /* 0x000000000f0f7984 */ /* 0x000e220000000800 */
[----:B-1----:R-:W-:Y:S02]  /*0830*/  IMAD.WIDE R12, R13, 0x4, R2 ;  /* 0x000000040d0c7825 */ /* 0x002fe400078e0202 */
[----:B------:R-:W-:-:S03]  /*0840*/  ISETP.GE.AND P1, PT, R14, R5, PT ;  /* 0x000000050e00720c */ /* 0x000fc60003f26270 */
[----:B0-----:R0:W-:Y:S10]  /*0850*/  STG.E desc[UR6][R12.64], R15 ;  /* 0x0000000f0c007986 */ /* 0x0011f4000c101906 */
[----:B------:R-:W-:Y:S05]  /*0860*/  @!P1 BRA `(.L_x_33) ;  /* 0xfffffffc00e09947 */ /* 0x000fea000383ffff */
.L_x_32:
[----:B------:R-:W-:Y:S05]  /*0870*/  BSYNC.RECONVERGENT B0 ;  /* 0x0000000000007941 */ /* 0x000fea0003800200 */
.L_x_31:
[----:B------:R-:W-:Y:S01]  /*0880*/  ISETP.GE.AND P1, PT, R0, R11, PT ;  /* 0x0000000b0000720c */ /* 0x000fe20003f26270 */
[----:B------:R-:W-:-:S12]  /*0890*/  BSSY.RECONVERGENT B0, `(.L_x_34) ;  /* 0x00000a8000007945 */ /* 0x000fd80003800200 */
[----:B------:R-:W-:Y:S05]  /*08a0*/  @P1 BRA `(.L_x_35) ;  /* 0x0000000800981947 */ /* 0x000fea0003800000 */
[----:B------:R-:W-:Y:S02]  /*08b0*/  HFMA2 R16, -RZ, RZ, 0, 0 ;  /* 0x00000000ff107431 */ /* 0x000fe400000001ff */
[----:B------:R-:W-:Y:S01]  /*08c0*/  IMAD.MOV.U32 R11, RZ, RZ, RZ ;  /* 0x000000ffff0b7224 */ /* 0x000fe200078e00ff */
[----:B------:R-:W-:Y:S06]  /*08d0*/  @!P0 BRA `(.L_x_36) ;  /* 0x00000004000c8947 */ /* 0x000fec0003800000 */
[----:B------:R-:W1:Y:S01]  /*08e0*/  S2UR UR5, SR_CgaCtaId ;  /* 0x00000000000579c3 */ /* 0x000e620000008800 */
[----:B------:R-:W-:Y:S01]  /*08f0*/  UMOV UR4, 0x400 ;  /* 0x0000040000047882 */ /* 0x000fe20000000000 */
[----:B0-----:R-:W-:Y:S01]  /*0900*/  IMAD.MOV R12, RZ, RZ, -R6 ;  /* 0x000000ffff0c7224 */ /* 0x001fe200078e0a06 */
[----:B------:R-:W-:-:S05]  /*0910*/  MOV R16, RZ ;  /* 0x000000ff00107202 */ /* 0x000fca0000000f00 */
[----:B------:R-:W0:Y:S01]  /*0920*/  LDC.64 R2, c[0x0][0x390] ;  /* 0x0000e400ff027b82 */ /* 0x000e220000000a00 */
[----:B-1----:R-:W-:-:S06]  /*0930*/  ULEA UR4, UR5, UR4, 0x18 ;  /* 0x0000000405047291 */ /* 0x002fcc000f8ec0ff */
[----:B------:R-:W-:Y:S02]  /*0940*/  LEA R11, R4, UR4, 0x2 ;  /* 0x00000004040b7c11 */ /* 0x000fe4000f8e10ff */
[----:B0-----:R-:W-:-:S03]  /*0950*/  LEA R2, P1, R9, R2, 0x2 ;  /* 0x0000000209027211 */ /* 0x001fc600078210ff */
[----:B------:R-:W-:Y:S01]  /*0960*/  VIADD R11, R11, 0x20 ;  /* 0x000000200b0b7836 */ /* 0x000fe20000000000 */
[----:B------:R-:W-:Y:S02]  /*0970*/  IADD3 R2, P2, PT, R2, 0x20, RZ ;  /* 0x0000002002027810 */ /* 0x000fe40007f5e0ff */
[----:B------:R-:W-:-:S05]  /*0980*/  LEA.HI.X R3, R9, R3, R10, 0x2, P1 ;  /* 0x0000000309037211 */ /* 0x000fca00008f140a */
[----:B------:R-:W-:-:S07]  /*0990*/  IMAD.X R3, RZ, RZ, R3, P2 ;  /* 0x000000ffff037224 */ /* 0x000fce00010e0603 */
.L_x_37:
[----:B--2---:R-:W2:Y:S04]  /*09a0*/  LDG.E.CONSTANT R21, desc[UR6][R2.64+-0x20] ;  /* 0xffffe00602157981 */ /* 0x004ea8000c1e9900 */
[----:B------:R-:W3:Y:S04]  /*09b0*/  LDG.E.CONSTANT R25, desc[UR6][R2.64+-0x1c] ;  /* 0xffffe40602197981 */ /* 0x000ee8000c1e9900 */
[----:B------:R-:W4:Y:S04]  /*09c0*/  LDG.E.CONSTANT R19, desc[UR6][R2.64+-0x18] ;  /* 0xffffe80602137981 */ /* 0x000f28000c1e9900 */
        /* <DEDUP_REMOVED lines=52> */
.L_x_36:
[----:B------:R-:W-:-:S13]  /*0d10*/  ISETP.NE.AND P1, PT, R23, RZ, PT ;  /* 0x000000ff1700720c */ /* 0x000fda0003f25270 */
[----:B------:R-:W-:Y:S05]  /*0d20*/  @!P1 BRA `(.L_x_38) ;  /* 0x0000000400689947 */ /* 0x000fea0003800000 */
[----:B------:R-:W-:Y:S01]  /*0d30*/  VIADD R2, R23, 0xffffffff ;  /* 0xffffffff17027836 */ /* 0x000fe20000000000 */
[----:B------:R-:W-:-:S04]  /*0d40*/  ISETP.NE.AND P2, PT, R24, RZ, PT ;  /* 0x000000ff1800720c */ /* 0x000fc80003f45270 */
[----:B------:R-:W-:-:S13]  /*0d50*/  ISETP.GE.U32.AND P1, PT, R2, 0x7, PT ;  /* 0x000000070200780c */ /* 0x000fda0003f26070 */
[----:B------:R-:W-:Y:S05]  /*0d60*/  @!P1 BRA `(.L_x_39) ;  /* 0x00000000008c9947 */ /* 0x000fea0003800000 */
[----:B------:R-:W1:Y:S01]  /*0d70*/  LDC.64 R2, c[0x0][0x390] ;  /* 0x0000e400ff027b82 */ /* 0x000e620000000a00 */
[----:B0-----:R-:W-:-:S05]  /*0d80*/  IADD3 R12, P1, PT, R9, R11, RZ ;  /* 0x0000000b090c7210 */ /* 0x001fca0007f3e0ff */
[----:B------:R-:W-:Y:S01]  /*0d90*/  IMAD.X R13, RZ, RZ, R10, P1 ;  /* 0x000000ffff0d7224 */ /* 0x000fe200008e060a */
[----:B-1----:R-:W-:-:S04]  /*0da0*/  LEA R2, P1, R12, R2, 0x2 ;  /* 0x000000020c027211 */ /* 0x002fc800078210ff */
[----:B------:R-:W-:-:S05]  /*0db0*/  LEA.HI.X R3, R12, R3, R13, 0x2, P1 ;  /* 0x000000030c037211 */ /* 0x000fca00008f140d */
[----:B--2---:R-:W2:Y:S04]  /*0dc0*/  LDG.E.CONSTANT R22, desc[UR6][R2.64] ;  /* 0x0000000602167981 */ /* 0x004ea8000c1e9900 */
[----:B------:R-:W3:Y:S04]  /*0dd0*/  LDG.E.CONSTANT R15, desc[UR6][R2.64+0x4] ;  /* 0x00000406020f7981 */ /* 0x000ee8000c1e9900 */
[----:B------:R-:W4:Y:S04]  /*0de0*/  LDG.E.CONSTANT R12, desc[UR6][R2.64+0x8] ;  /* 0x00000806020c7981 */ /* 0x000f28000c1e9900 */
[----:B------:R-:W5:Y:S04]  /*0df0*/  LDG.E.CONSTANT R18, desc[UR6][R2.64+0xc] ;  /* 0x00000c0602127981 */ /* 0x000f68000c1e9900 */
[----:B------:R-:W5:Y:S04]  /*0e00*/  LDG.E.CONSTANT R17, desc[UR6][R2.64+0x10] ;  /* 0x0000100602117981 */ /* 0x000f68000c1e9900 */
[----:B------:R-:W5:Y:S04]  /*0e10*/  LDG.E.CONSTANT R14, desc[UR6][R2.64+0x14] ;  /* 0x00001406020e7981 */ /* 0x000f68000c1e9900 */
[----:B------:R-:W5:Y:S04]  /*0e20*/  LDG.E.CONSTANT R13, desc[UR6][R2.64+0x18] ;  /* 0x00001806020d7981 */ /* 0x000f68000c1e9900 */
[----:B------:R0:W5:Y:S01]  /*0e30*/  LDG.E.CONSTANT R19, desc[UR6][R2.64+0x1c] ;  /* 0x00001c0602137981 */ /* 0x000162000c1e9900 */
        /* <DEDUP_REMOVED lines=13> */
[----:B------:R-:W-:Y:S01]  /*0f10*/  LDS R27, [R20+0x1c] ;  /* 0x00001c00141b7984 */ /* 0x000fe20000000800 */
[----:B---3--:R-:W-:-:S03]  /*0f20*/  FFMA R22, R29, R15, R22 ;  /* 0x0000000f1d167223 */ /* 0x008fc60000000016 */
[----:B------:R-:W2:Y:S01]  /*0f30*/  LDS R15, [R20+0x18] ;  /* 0x00001800140f7984 */ /* 0x000ea20000000800 */
[----:B----4-:R-:W-:-:S04]  /*0f40*/  FFMA R12, R25, R12, R22 ;  /* 0x0000000c190c7223 */ /* 0x010fc80000000016 */
[----:B-----5:R-:W-:-:S04]  /*0f50*/  FFMA R21, R21, R18, R12 ;  /* 0x0000001215157223 */ /* 0x020fc8000000000c */
[----:B0-----:R-:W-:-:S04]  /*0f60*/  FFMA R2, R2, R17, R21 ;  /* 0x0000001102027223 */ /* 0x001fc80000000015 */
[----:B-1----:R-:W-:-:S04]  /*0f70*/  FFMA R2, R3, R14, R2 ;  /* 0x0000000e03027223 */ /* 0x002fc80000000002 */
[----:B--2---:R-:W-:-:S04]  /*0f80*/  FFMA R2, R15, R13, R2 ;  /* 0x0000000d0f027223 */ /* 0x004fc80000000002 */
[----:B------:R-:W-:-:S07]  /*0f90*/  FFMA R16, R27, R19, R2 ;  /* 0x000000131b107223 */ /* 0x000fce0000000002 */
.L_x_39:
[----:B------:R-:W-:Y:S05]  /*0fa0*/  @!P2 BRA `(.L_x_38) ;  /* 0x0000000000c8a947 */ /* 0x000fea0003800000 */
[----:B------:R-:W-:Y:S01]  /*0fb0*/  VIADD R2, R24, 0xffffffff ;  /* 0xffffffff18027836 */ /* 0x000fe20000000000 */
[----:B------:R-:W-:-:S04]  /*0fc0*/  ISETP.NE.AND P2, PT, R7, RZ, PT ;  /* 0x000000ff0700720c */ /* 0x000fc80003f45270 */
[----:B------:R-:W-:-:S13]  /*0fd0*/  ISETP.GE.U32.AND P1, PT, R2, 0x3, PT ;  /* 0x000000030200780c */ /* 0x000fda0003f26070 */
[----:B------:R-:W-:Y:S05]  /*0fe0*/  @!P1 BRA `(.L_x_40) ;  /* 0x00000000005c9947 */ /* 0x000fea0003800000 */
[----:B------:R-:W1:Y:S01]  /*0ff0*/  LDC.64 R2, c[0x0][0x390] ;  /* 0x0000e400ff027b82 */ /* 0x000e620000000a00 */
[----:B0-----:R-:W-:-:S04]  /*1000*/  IADD3 R12, P1, PT, R9, R11, RZ ;  /* 0x0000000b090c7210 */ /* 0x001fc80007f3e0ff */
[----:B------:R-:W-:Y:S02]  /*1010*/  IADD3.X R13, PT, PT, RZ, R10, RZ, P1, !PT ;  /* 0x0000000aff0d7210 */ /* 0x000fe40000ffe4ff */
[----:B-1----:R-:W-:-:S04]  /*1020*/  LEA R2, P1, R12, R2, 0x2 ;  /* 0x000000020c027211 */ /* 0x002fc800078210ff */
[----:B------:R-:W-:-:S05]  /*1030*/  LEA.HI.X R3, R12, R3, R13, 0x2, P1 ;  /* 0x000000030c037211 */ /* 0x000fca00008f140d */
[----:B------:R-:W3:Y:S04]  /*1040*/  LDG.E.CONSTANT R14, desc[UR6][R2.64] ;  /* 0x00000006020e7981 */ /* 0x000ee8000c1e9900 */
[----:B------:R-:W4:Y:S04]  /*1050*/  LDG.E.CONSTANT R15, desc[UR6][R2.64+0x4] ;  /* 0x00000406020f7981 */ /* 0x000f28000c1e9900 */
[----:B------:R-:W5:Y:S04]  /*1060*/  LDG.E.CONSTANT R17, desc[UR6][R2.64+0x8] ;  /* 0x0000080602117981 */ /* 0x000f68000c1e9900 */
[----:B------:R-:W5:Y:S01]  /*1070*/  LDG.E.CONSTANT R19, desc[UR6][R2.64+0xc] ;  /* 0x00000c0602137981 */ /* 0x000f62000c1e9900 */
[----:B------:R-:W0:Y:S01]  /*1080*/  S2UR UR5, SR_CgaCtaId ;  /* 0x00000000000579c3 */ /* 0x000e220000008800 */
[----:B------:R-:W-:Y:S01]  /*1090*/  UMOV UR4, 0x400 ;  /* 0x0000040000047882 */ /* 0x000fe20000000000 */
[----:B------:R-:W-:-:S02]  /*10a0*/  IMAD.IADD R12, R4, 0x1, R11 ;  /* 0x00000001040c7824 */ /* 0x000fc400078e020b */
[----:B------:R-:W-:Y:S01]  /*10b0*/  VIADD R11, R11, 0x4 ;  /* 0x000000040b0b7836 */ /* 0x000fe20000000000 */
[----:B0-----:R-:W-:-:S06]  /*10c0*/  ULEA UR4, UR5, UR4, 0x18 ;  /* 0x0000000405047291 */ /* 0x001fcc000f8ec0ff */
[----:B------:R-:W-:-:S05]  /*10d0*/  LEA R12, R12, UR4, 0x2 ;  /* 0x000000040c0c7c11 */ /* 0x000fca000f8e10ff */
[----:B------:R-:W3:Y:S04]  /*10e0*/  LDS R13, [R12] ;  /* 0x000000000c0d7984 */ /* 0x000ee80000000800 */
[----:B------:R-:W4:Y:S04]  /*10f0*/  LDS R18, [R12+0x4] ;  /* 0x000004000c127984 */ /* 0x000f280000000800 */
[----:B------:R-:W5:Y:S04]  /*1100*/  LDS R20, [R12+0x8] ;  /* 0x000008000c147984 */ /* 0x000f680000000800 */
[----:B--2---:R-:W0:Y:S01]  /*1110*/  LDS R22, [R12+0xc] ;  /* 0x00000c000c167984 */ /* 0x004e220000000800 */
[----:B---3--:R-:W-:-:S04]  /*1120*/  FFMA R13, R13, R14, R16 ;  /* 0x0000000e0d0d7223 */ /* 0x008fc80000000010 */
[----:B----4-:R-:W-:-:S04]  /*1130*/  FFMA R13, R18, R15, R13 ;  /* 0x0000000f120d7223 */ /* 0x010fc8000000000d */
[----:B-----5:R-:W-:-:S04]  /*1140*/  FFMA R13, R20, R17, R13 ;  /* 0x00000011140d7223 */ /* 0x020fc8000000000d */
[----:B0-----:R-:W-:-:S07]  /*1150*/  FFMA R16, R22, R19, R13 ;  /* 0x0000001316107223 */ /* 0x001fce000000000d */
.L_x_40:
[----:B------:R-:W-:Y:S05]  /*1160*/  @!P2 BRA `(.L_x_38) ;  /* 0x000000000058a947 */ /* 0x000fea0003800000 */
[----:B------:R-:W1:Y:S01]  /*1170*/  LDC.64 R2, c[0x0][0x390] ;  /* 0x0000e400ff027b82 */ /* 0x000e620000000a00 */
[----:B0-----:R-:W-:-:S04]  /*1180*/  IADD3 R12, P1, PT, R9, R11, RZ ;  /* 0x0000000b090c7210 */ /* 0x001fc80007f3e0ff */
[----:B------:R-:W-:Y:S02]  /*1190*/  IADD3.X R10, PT, PT, RZ, R10, RZ, P1, !PT ;  /* 0x0000000aff0a7210 */ /* 0x000fe40000ffe4ff */
[----:B-1----:R-:W-:-:S04]  /*11a0*/  LEA R2, P1, R12, R2, 0x2 ;  /* 0x000000020c027211 */ /* 0x002fc800078210ff */
[----:B------:R-:W-:-:S05]  /*11b0*/  LEA.HI.X R3, R12, R3, R10, 0x2, P1 ;  /* 0x000000030c037211 */ /* 0x000fca00008f140a */
[----:B------:R-:W3:Y:S01]  /*11c0*/  LDG.E.CONSTANT R12, desc[UR6][R2.64] ;  /* 0x00000006020c7981 */ /* 0x000ee2000c1e9900 */
[----:B------:R-:W0:Y:S01]  /*11d0*/  S2UR UR5, SR_CgaCtaId ;  /* 0x00000000000579c3 */ /* 0x000e220000008800 */
[----:B------:R-:W-:Y:S01]  /*11e0*/  UMOV UR4, 0x400 ;  /* 0x0000040000047882 */ /* 0x000fe20000000000 */
[----:B------:R-:W-:Y:S01]  /*11f0*/  IMAD.IADD R10, R4, 0x1, R11 ;  /* 0x00000001040a7824 */ /* 0x000fe200078e020b */
[----:B------:R-:W-:Y:S01]  /*1200*/  ISETP.NE.AND P1, PT, R7, 0x1, PT ;  /* 0x000000010700780c */ /* 0x000fe20003f25270 */
[----:B0-----:R-:W-:-:S06]  /*1210*/  ULEA UR4, UR5, UR4, 0x18 ;  /* 0x0000000405047291 */ /* 0x001fcc000f8ec0ff */
[----:B------:R-:W-:-:S05]  /*1220*/  LEA R14, R10, UR4, 0x2 ;  /* 0x000000040a0e7c11 */ /* 0x000fca000f8e10ff */
[----:B------:R-:W3:Y:S02]  /*1230*/  LDS R11, [R14] ;  /* 0x000000000e0b7984 */ /* 0x000ee40000000800 */
[----:B---3--:R-:W-:Y:S01]  /*1240*/  FFMA R16, R11, R12, R16 ;  /* 0x0000000c0b107223 */ /* 0x008fe20000000010 */
[----:B------:R-:W-:Y:S06]  /*1250*/  @!P1 BRA `(.L_x_38) ;  /* 0x00000000001c9947 */ /* 0x000fec0003800000 */
[----:B------:R-:W-:Y:S01]  /*1260*/  ISETP.NE.AND P1, PT, R7, 0x2, PT ;  /* 0x000000020700780c */ /* 0x000fe20003f25270 */
[----:B------:R-:W3:Y:S04]  /*1270*/  LDG.E.CONSTANT R10, desc[UR6][R2.64+0x4] ;  /* 0x00000406020a7981 */ /* 0x000ee8000c1e9900 */
[----:B------:R-:W3:Y:S08]  /*1280*/  LDS R11, [R14+0x4] ;  /* 0x000004000e0b7984 */ /* 0x000ef00000000800 */
[----:B------:R-:W4:Y:S04]  /*1290*/  @P1 LDG.E.CONSTANT R12, desc[UR6][R2.64+0x8] ;  /* 0x00000806020c1981 */ /* 0x000f28000c1e9900 */
[----:B------:R-:W4:Y:S01]  /*12a0*/  @P1 LDS R13, [R14+0x8] ;  /* 0x000008000e0d1984 */ /* 0x000f220000000800 */
[----:B---3--:R-:W-:-:S04]  /*12b0*/  FFMA R16, R11, R10, R16 ;  /* 0x0000000a0b107223 */ /* 0x008fc80000000010 */
[----:B----4-:R-:W-:-:S07]  /*12c0*/  @P1 FFMA R16, R13, R12, R16 ;  /* 0x0000000c0d101223 */ /* 0x010fce0000000010 */
.L_x_38:
[----:B------:R-:W1:Y:S01]  /*12d0*/  LDC.64 R2, c[0x0][0x3b0] ;  /* 0x0000ec00ff027b82 */ /* 0x000e620000000a00 */
[----:B------:R-:W-:-:S05]  /*12e0*/  IADD3 R9, PT, PT, R9, R0, RZ ;  /* 0x0000000009097210 */ /* 0x000fca0007ffe0ff */
[----:B-1----:R-:W-:-:S05]  /*12f0*/  IMAD.WIDE R2, R9, 0x4, R2 ;  /* 0x0000000409027825 */ /* 0x002fca00078e0202 */
[----:B------:R1:W-:Y:S02]  /*1300*/  STG.E desc[UR6][R2.64], R16 ;  /* 0x0000001002007986 */ /* 0x0003e4000c101906 */
.L_x_35:
[----:B------:R-:W-:Y:S05]  /*1310*/  BSYNC.RECONVERGENT B0 ;  /* 0x0000000000007941 */ /* 0x000fea0003800200 */
.L_x_34:
[----:B------:R-:W3:Y:S01]  /*1320*/  LDCU UR4, c[0x0][0x3b8] ;  /* 0x00007700ff0477ac */ /* 0x000ee20008000800 */
[----:B------:R-:W-:Y:S01]  /*1330*/  BAR.SYNC.DEFER_BLOCKING 0x0 ;  /* 0x0000000000007b1d */ /* 0x000fe20000010000 */
[----:B---3--:R-:W-:-:S13]  /*1340*/  ISETP.NE.AND P1, PT, R8, UR4, PT ;  /* 0x0000000408007c0c */ /* 0x008fda000bf25270 */
[----:B------:R-:W-:Y:S05]  /*1350*/  @P1 BRA `(.L_x_41) ;  /* 0xffffffec00f81947 */ /* 0x000fea000383ffff */
[----:B------:R-:W-:Y:S05]  /*1360*/  EXIT ;  /* 0x000000000000794d */ /* 0x000fea0003800000 */
.L_x_42:
        /* <DEDUP_REMOVED lines=9> */
.L_x_44:


//--------------------- .nv.shared._Z27hebbian_forward_ckpt_kernelPKfS0_S0_S0_S0_PfS1_iii --------------------------
	.section	.nv.shared._Z27hebbian_forward_ckpt_kernelPKfS0_S0_S0_S0_PfS1_iii,"aw",@nobits
	.sectionflags	@""
	.align	16
	.zero		1024


//--------------------- .nv.shared.reserved.0     --------------------------
	.section	.nv.shared.reserved.0,"aw",@nobits
	.weak		__nv_reservedSMEM_offset_0_alias
	.size		__nv_reservedSMEM_offset_0_alias, 0, 64
	.other		__nv_reservedSMEM_offset_0_alias,@"STO_CUDA_RESERVED_SHARED STV_DEFAULT"
__nv_reservedSMEM_offset_0_alias:
	.zero		0
	.zero		64


//--------------------- .nv.shared._Z22hebbian_forward_kernelPKfS0_S0_S0_S0_PfS1_ii --------------------------
	.section	.nv.shared._Z22hebbian_forward_kernelPKfS0_S0_S0_S0_PfS1_ii,"aw",@nobits
	.sectionflags	@""
	.align	16
	.zero		1024


//--------------------- .nv.constant0._Z27hebbian_forward_ckpt_kernelPKfS0_S0_S0_S0_PfS1_iii --------------------------
	.section	.nv.constant0._Z27hebbian_forward_ckpt_kernelPKfS0_S0_S0_S0_PfS1_iii,"a",@progbits
	.sectionflags	@""
	.align	4
.nv.constant0._Z27hebbian_forward_ckpt_kernelPKfS0_S0_S0_S0_PfS1_iii:
	.zero		964


//--------------------- .nv.constant0._Z22hebbian_forward_kernelPKfS0_S0_S0_S0_PfS1_ii --------------------------
	.section	.nv.constant0._Z22hebbian_forward_kernelPKfS0_S0_S0_S0_PfS1_ii,"a",@progbits
	.sectionflags	@""
	.align	4
.nv.constant0._Z22hebbian_forward_kernelPKfS0_S0_S0_S0_PfS1_ii:
	.zero		960


//--------------------- SYMBOLS --------------------------

	.type		.nv.reservedSmem.offset0,@object
	.size		.nv.reservedSmem.offset0,0x4
	.type		.nv.reservedSmem.cap,@object
	.size		.nv.reservedSmem.cap,0x4
